//
// Generated by NVIDIA NVVM Compiler
//
// Compiler Build ID: CL-36424714
// Cuda compilation tools, release 13.0, V13.0.88
// Based on NVVM 20.0.0
//

.version 9.0
.target sm_100
.address_size 64

	// .globl	_Z16resizeCudaKernelPKfPfiiiii

.visible .entry _Z16resizeCudaKernelPKfPfiiiii(
	.param .u64 .ptr .align 1 _Z16resizeCudaKernelPKfPfiiiii_param_0,
	.param .u64 .ptr .align 1 _Z16resizeCudaKernelPKfPfiiiii_param_1,
	.param .u32 _Z16resizeCudaKernelPKfPfiiiii_param_2,
	.param .u32 _Z16resizeCudaKernelPKfPfiiiii_param_3,
	.param .u32 _Z16resizeCudaKernelPKfPfiiiii_param_4,
	.param .u32 _Z16resizeCudaKernelPKfPfiiiii_param_5,
	.param .u32 _Z16resizeCudaKernelPKfPfiiiii_param_6
)
{
	.reg .pred 	%p<15>;
	.reg .b32 	%r<35>;
	.reg .b32 	%f<56>;
	.reg .b64 	%rd<11>;
	.reg .b64 	%fd<9>;

	ld.param.u64 	%rd3, [_Z16resizeCudaKernelPKfPfiiiii_param_0];
	ld.param.u64 	%rd4, [_Z16resizeCudaKernelPKfPfiiiii_param_1];
	ld.param.u32 	%r5, [_Z16resizeCudaKernelPKfPfiiiii_param_2];
	ld.param.u32 	%r6, [_Z16resizeCudaKernelPKfPfiiiii_param_3];
	ld.param.u32 	%r7, [_Z16resizeCudaKernelPKfPfiiiii_param_4];
	ld.param.u32 	%r9, [_Z16resizeCudaKernelPKfPfiiiii_param_5];
	ld.param.u32 	%r10, [_Z16resizeCudaKernelPKfPfiiiii_param_6];
	mov.u32 	%r11, %ctaid.x;
	mov.u32 	%r12, %ntid.x;
	mov.u32 	%r13, %tid.x;
	mad.lo.s32 	%r1, %r11, %r12, %r13;
	mov.u32 	%r14, %ctaid.y;
	mov.u32 	%r15, %ntid.y;
	mov.u32 	%r16, %tid.y;
	mad.lo.s32 	%r17, %r14, %r15, %r16;
	setp.ge.s32 	%p1, %r1, %r7;
	setp.ge.s32 	%p2, %r17, %r9;
	or.pred  	%p3, %p1, %p2;
	setp.ne.s32 	%p4, %r10, 3;
	or.pred  	%p5, %p3, %p4;
	@%p5 bra 	$L__BB0_8;
	cvta.to.global.u64 	%rd5, %rd3;
	div.s32 	%r18, %r5, %r7;
	cvt.rn.f64.s32 	%fd1, %r18;
	div.s32 	%r19, %r6, %r9;
	cvt.rn.f64.s32 	%fd2, %r19;
	cvt.rn.f64.s32 	%fd3, %r1;
	add.f64 	%fd4, %fd3, 0d3FE0000000000000;
	fma.rn.f64 	%fd5, %fd4, %fd1, 0dBFE0000000000000;
	cvt.rn.f32.f64 	%f29, %fd5;
	cvt.rmi.f32.f32 	%f30, %f29;
	cvt.rzi.s32.f32 	%r20, %f30;
	cvt.rn.f32.s32 	%f31, %r20;
	sub.f32 	%f32, %f29, %f31;
	setp.gt.s32 	%p6, %r20, -1;
	max.s32 	%r3, %r20, 0;
	add.s32 	%r4, %r5, -1;
	setp.ge.s32 	%p7, %r3, %r4;
	setp.lt.s32 	%p8, %r3, %r4;
	selp.f32 	%f33, %f32, 0f00000000, %p8;
	selp.f32 	%f1, %f33, 0f00000000, %p6;
	min.s32 	%r21, %r3, %r4;
	mov.f32 	%f34, 0f3F800000;
	sub.f32 	%f2, %f34, %f1;
	cvt.rn.f64.u32 	%fd6, %r17;
	add.f64 	%fd7, %fd6, 0d3FE0000000000000;
	fma.rn.f64 	%fd8, %fd7, %fd2, 0dBFE0000000000000;
	cvt.rn.f32.f64 	%f35, %fd8;
	cvt.rmi.f32.f32 	%f36, %f35;
	cvt.rzi.s32.f32 	%r22, %f36;
	cvt.rn.f32.s32 	%f37, %r22;
	sub.f32 	%f3, %f35, %f37;
	setp.lt.s32 	%p9, %r22, %r6;
	add.s32 	%r23, %r6, -1;
	selp.b32 	%r24, %r22, %r23, %p9;
	setp.lt.s32 	%p10, %r22, 0;
	selp.b32 	%r25, 0, %r24, %p10;
	setp.gt.s32 	%p11, %r22, -2;
	add.s32 	%r26, %r22, 1;
	setp.lt.s32 	%p12, %r26, %r6;
	selp.b32 	%r27, %r26, %r23, %p12;
	selp.b32 	%r28, %r27, 0, %p11;
	sub.f32 	%f4, %f34, %f3;
	mad.lo.s32 	%r29, %r25, %r5, %r21;
	mul.lo.s32 	%r30, %r29, 3;
	mul.wide.s32 	%rd6, %r30, 4;
	add.s64 	%rd1, %rd5, %rd6;
	ld.global.f32 	%f50, [%rd1];
	ld.global.f32 	%f52, [%rd1+4];
	ld.global.f32 	%f54, [%rd1+8];
	ld.global.f32 	%f8, [%rd1+16];
	ld.global.f32 	%f9, [%rd1+20];
	mad.lo.s32 	%r31, %r28, %r5, %r21;
	mul.lo.s32 	%r32, %r31, 3;
	mul.wide.s32 	%rd7, %r32, 4;
	add.s64 	%rd2, %rd5, %rd7;
	ld.global.f32 	%f51, [%rd2];
	ld.global.f32 	%f53, [%rd2+4];
	ld.global.f32 	%f55, [%rd2+8];
	ld.global.f32 	%f13, [%rd2+16];
	ld.global.f32 	%f14, [%rd2+20];
	@%p7 bra 	$L__BB0_3;
	ld.global.f32 	%f38, [%rd2+12];
	ld.global.f32 	%f39, [%rd1+12];
	mul.f32 	%f40, %f1, %f39;
	fma.rn.f32 	%f50, %f50, %f2, %f40;
	mul.f32 	%f41, %f1, %f38;
	fma.rn.f32 	%f51, %f51, %f2, %f41;
$L__BB0_3:
	setp.ge.s32 	%p13, %r3, %r4;
	mul.f32 	%f42, %f3, %f51;
	fma.rn.f32 	%f19, %f4, %f50, %f42;
	@%p13 bra 	$L__BB0_5;
	mul.f32 	%f43, %f52, %f2;
	fma.rn.f32 	%f52, %f8, %f1, %f43;
	mul.f32 	%f44, %f53, %f2;
	fma.rn.f32 	%f53, %f13, %f1, %f44;
$L__BB0_5:
	setp.ge.s32 	%p14, %r3, %r4;
	mul.f32 	%f45, %f3, %f53;
	fma.rn.f32 	%f24, %f4, %f52, %f45;
	@%p14 bra 	$L__BB0_7;
	mul.f32 	%f46, %f54, %f2;
	fma.rn.f32 	%f54, %f9, %f1, %f46;
	mul.f32 	%f47, %f1, %f14;
	fma.rn.f32 	%f55, %f55, %f2, %f47;
$L__BB0_7:
	mul.f32 	%f48, %f3, %f55;
	fma.rn.f32 	%f49, %f4, %f54, %f48;
	mad.lo.s32 	%r33, %r7, %r17, %r1;
	mul.lo.s32 	%r34, %r33, 3;
	cvta.to.global.u64 	%rd8, %rd4;
	mul.wide.s32 	%rd9, %r34, 4;
	add.s64 	%rd10, %rd8, %rd9;
	st.global.f32 	[%rd10], %f19;
	st.global.f32 	[%rd10+4], %f24;
	st.global.f32 	[%rd10+8], %f49;
$L__BB0_8:
	ret;

}
	// .globl	_Z22resizeCudaKernel_fixptPKfPfiiiii
.visible .entry _Z22resizeCudaKernel_fixptPKfPfiiiii(
	.param .u64 .ptr .align 1 _Z22resizeCudaKernel_fixptPKfPfiiiii_param_0,
	.param .u64 .ptr .align 1 _Z22resizeCudaKernel_fixptPKfPfiiiii_param_1,
	.param .u32 _Z22resizeCudaKernel_fixptPKfPfiiiii_param_2,
	.param .u32 _Z22resizeCudaKernel_fixptPKfPfiiiii_param_3,
	.param .u32 _Z22resizeCudaKernel_fixptPKfPfiiiii_param_4,
	.param .u32 _Z22resizeCudaKernel_fixptPKfPfiiiii_param_5,
	.param .u32 _Z22resizeCudaKernel_fixptPKfPfiiiii_param_6
)
{
	.reg .pred 	%p<14>;
	.reg .b16 	%rs<11>;
	.reg .b32 	%r<112>;
	.reg .b32 	%f<34>;
	.reg .b64 	%rd<15>;
	.reg .b64 	%fd<9>;

	ld.param.u64 	%rd3, [_Z22resizeCudaKernel_fixptPKfPfiiiii_param_0];
	ld.param.u64 	%rd4, [_Z22resizeCudaKernel_fixptPKfPfiiiii_param_1];
	ld.param.u32 	%r33, [_Z22resizeCudaKernel_fixptPKfPfiiiii_param_2];
	ld.param.u32 	%r34, [_Z22resizeCudaKernel_fixptPKfPfiiiii_param_3];
	ld.param.u32 	%r35, [_Z22resizeCudaKernel_fixptPKfPfiiiii_param_4];
	ld.param.u32 	%r37, [_Z22resizeCudaKernel_fixptPKfPfiiiii_param_5];
	ld.param.u32 	%r38, [_Z22resizeCudaKernel_fixptPKfPfiiiii_param_6];
	mov.u32 	%r39, %ctaid.x;
	mov.u32 	%r40, %ntid.x;
	mov.u32 	%r41, %tid.x;
	mad.lo.s32 	%r1, %r39, %r40, %r41;
	mov.u32 	%r42, %ctaid.y;
	mov.u32 	%r43, %ntid.y;
	mov.u32 	%r44, %tid.y;
	mad.lo.s32 	%r45, %r42, %r43, %r44;
	setp.ge.s32 	%p1, %r1, %r35;
	setp.ge.s32 	%p2, %r45, %r37;
	or.pred  	%p3, %p1, %p2;
	setp.ne.s32 	%p4, %r38, 3;
	or.pred  	%p5, %p3, %p4;
	@%p5 bra 	$L__BB1_11;
	cvta.to.global.u64 	%rd5, %rd3;
	div.s32 	%r46, %r33, %r35;
	cvt.rn.f64.s32 	%fd1, %r46;
	div.s32 	%r47, %r34, %r37;
	cvt.rn.f64.s32 	%fd2, %r47;
	cvt.rn.f64.s32 	%fd3, %r1;
	add.f64 	%fd4, %fd3, 0d3FE0000000000000;
	fma.rn.f64 	%fd5, %fd4, %fd1, 0dBFE0000000000000;
	cvt.rn.f32.f64 	%f6, %fd5;
	cvt.rmi.f32.f32 	%f7, %f6;
	cvt.rzi.s32.f32 	%r48, %f7;
	cvt.rn.f32.s32 	%f8, %r48;
	sub.f32 	%f9, %f6, %f8;
	setp.gt.s32 	%p6, %r48, -1;
	max.s32 	%r3, %r48, 0;
	add.s32 	%r4, %r33, -1;
	setp.lt.s32 	%p7, %r3, %r4;
	selp.f32 	%f10, %f9, 0f00000000, %p7;
	selp.f32 	%f11, %f10, 0f00000000, %p6;
	min.s32 	%r49, %r3, %r4;
	mov.f32 	%f12, 0f3F800000;
	sub.f32 	%f13, %f12, %f11;
	mul.f32 	%f14, %f13, 0f45000000;
	cvt.rni.s64.f32 	%rd6, %f14;
	cvt.u16.u64 	%rs1, %rd6;
	mul.f32 	%f15, %f11, 0f45000000;
	cvt.rni.s64.f32 	%rd7, %f15;
	cvt.u16.u64 	%rs2, %rd7;
	cvt.rn.f64.u32 	%fd6, %r45;
	add.f64 	%fd7, %fd6, 0d3FE0000000000000;
	fma.rn.f64 	%fd8, %fd7, %fd2, 0dBFE0000000000000;
	cvt.rn.f32.f64 	%f16, %fd8;
	cvt.rmi.f32.f32 	%f17, %f16;
	cvt.rzi.s32.f32 	%r50, %f17;
	cvt.rn.f32.s32 	%f18, %r50;
	sub.f32 	%f1, %f16, %f18;
	setp.lt.s32 	%p8, %r50, %r34;
	add.s32 	%r51, %r34, -1;
	selp.b32 	%r52, %r50, %r51, %p8;
	setp.lt.s32 	%p9, %r50, 0;
	selp.b32 	%r53, 0, %r52, %p9;
	setp.gt.s32 	%p10, %r50, -2;
	add.s32 	%r54, %r50, 1;
	setp.lt.s32 	%p11, %r54, %r34;
	selp.b32 	%r55, %r54, %r51, %p11;
	selp.b32 	%r56, %r55, 0, %p10;
	mad.lo.s32 	%r57, %r53, %r33, %r49;
	mul.lo.s32 	%r58, %r57, 3;
	mul.wide.s32 	%rd8, %r58, 4;
	add.s64 	%rd1, %rd5, %rd8;
	ld.global.f32 	%f19, [%rd1];
	cvt.rzi.s32.f32 	%r5, %f19;
	ld.global.f32 	%f20, [%rd1+4];
	cvt.rzi.s32.f32 	%r6, %f20;
	ld.global.f32 	%f21, [%rd1+8];
	cvt.rzi.s32.f32 	%r7, %f21;
	ld.global.f32 	%f2, [%rd1+16];
	ld.global.f32 	%f3, [%rd1+20];
	mad.lo.s32 	%r59, %r56, %r33, %r49;
	mul.lo.s32 	%r60, %r59, 3;
	mul.wide.s32 	%rd9, %r60, 4;
	add.s64 	%rd2, %rd5, %rd9;
	ld.global.f32 	%f22, [%rd2];
	cvt.rzi.s32.f32 	%r8, %f22;
	ld.global.f32 	%f23, [%rd2+4];
	cvt.rzi.s32.f32 	%r9, %f23;
	ld.global.f32 	%f24, [%rd2+8];
	cvt.rzi.s32.f32 	%r10, %f24;
	ld.global.f32 	%f4, [%rd2+16];
	ld.global.f32 	%f5, [%rd2+20];
	@%p7 bra 	$L__BB1_3;
	shl.b32 	%r106, %r5, 11;
	shl.b32 	%r107, %r8, 11;
	bra.uni 	$L__BB1_4;
$L__BB1_3:
	ld.global.f32 	%f25, [%rd2+12];
	cvt.rzi.s32.f32 	%r61, %f25;
	ld.global.f32 	%f26, [%rd1+12];
	cvt.rzi.s32.f32 	%r62, %f26;
	cvt.s32.s16 	%r63, %rs1;
	mul.lo.s32 	%r64, %r5, %r63;
	cvt.s32.s16 	%r65, %rs2;
	mad.lo.s32 	%r106, %r62, %r65, %r64;
	mul.lo.s32 	%r66, %r8, %r63;
	mad.lo.s32 	%r107, %r61, %r65, %r66;
$L__BB1_4:
	setp.lt.s32 	%p12, %r3, %r4;
	mov.f32 	%f27, 0f3F800000;
	sub.f32 	%f28, %f27, %f1;
	mul.f32 	%f29, %f28, 0f45000000;
	cvt.rni.s64.f32 	%rd10, %f29;
	cvt.u32.u64 	%r67, %rd10;
	cvt.s32.s16 	%r17, %r67;
	shr.s32 	%r68, %r106, 4;
	mul.lo.s32 	%r69, %r68, %r17;
	shr.u32 	%r70, %r69, 16;
	mul.f32 	%f30, %f1, 0f45000000;
	cvt.rni.s64.f32 	%rd11, %f30;
	cvt.u32.u64 	%r71, %rd11;
	cvt.s32.s16 	%r18, %r71;
	shr.u32 	%r72, %r107, 4;
	mul.lo.s32 	%r73, %r72, %r18;
	shr.u32 	%r74, %r73, 16;
	add.s32 	%r75, %r70, %r74;
	add.s32 	%r76, %r75, 2;
	shr.u32 	%r19, %r76, 2;
	@%p12 bra 	$L__BB1_6;
	shl.b32 	%r108, %r6, 11;
	shl.b32 	%r109, %r9, 11;
	bra.uni 	$L__BB1_7;
$L__BB1_6:
	cvt.s32.s16 	%r77, %rs1;
	cvt.s32.s16 	%r78, %rs2;
	cvt.rzi.s32.f32 	%r79, %f2;
	mul.lo.s32 	%r80, %r79, %r78;
	mad.lo.s32 	%r108, %r6, %r77, %r80;
	cvt.rzi.s32.f32 	%r81, %f4;
	mul.lo.s32 	%r82, %r81, %r78;
	mad.lo.s32 	%r109, %r9, %r77, %r82;
$L__BB1_7:
	setp.lt.s32 	%p13, %r3, %r4;
	shr.s32 	%r83, %r108, 4;
	mul.lo.s32 	%r84, %r83, %r17;
	shr.u32 	%r85, %r84, 16;
	shr.u32 	%r86, %r109, 4;
	mul.lo.s32 	%r87, %r86, %r18;
	shr.u32 	%r88, %r87, 16;
	add.s32 	%r89, %r85, %r88;
	add.s32 	%r90, %r89, 2;
	shr.u32 	%r26, %r90, 2;
	@%p13 bra 	$L__BB1_9;
	shl.b32 	%r110, %r7, 11;
	shl.b32 	%r111, %r10, 11;
	bra.uni 	$L__BB1_10;
$L__BB1_9:
	cvt.s32.s16 	%r91, %rs1;
	cvt.s32.s16 	%r92, %rs2;
	cvt.rzi.s32.f32 	%r93, %f3;
	mul.lo.s32 	%r94, %r93, %r92;
	mad.lo.s32 	%r110, %r7, %r91, %r94;
	cvt.rzi.s32.f32 	%r95, %f5;
	mul.lo.s32 	%r96, %r95, %r92;
	mad.lo.s32 	%r111, %r10, %r91, %r96;
$L__BB1_10:
	shr.s32 	%r97, %r110, 4;
	mul.lo.s32 	%r98, %r97, %r17;
	shr.u32 	%r99, %r98, 16;
	shr.u32 	%r100, %r111, 4;
	mul.lo.s32 	%r101, %r100, %r18;
	shr.u32 	%r102, %r101, 16;
	add.s32 	%r103, %r99, %r102;
	cvt.u16.u32 	%rs3, %r103;
	add.s16 	%rs4, %rs3, 2;
	shr.u16 	%rs5, %rs4, 2;
	and.b16  	%rs6, %rs5, 255;
	cvt.u16.u32 	%rs7, %r19;
	and.b16  	%rs8, %rs7, 255;
	cvt.rn.f32.u16 	%f31, %rs8;
	mad.lo.s32 	%r104, %r35, %r45, %r1;
	mul.lo.s32 	%r105, %r104, 3;
	cvta.to.global.u64 	%rd12, %rd4;
	mul.wide.s32 	%rd13, %r105, 4;
	add.s64 	%rd14, %rd12, %rd13;
	st.global.f32 	[%rd14], %f31;
	cvt.u16.u32 	%rs9, %r26;
	and.b16  	%rs10, %rs9, 255;
	cvt.rn.f32.u16 	%f32, %rs10;
	st.global.f32 	[%rd14+4], %f32;
	cvt.rn.f32.u16 	%f33, %rs6;
	st.global.f32 	[%rd14+8], %f33;
$L__BB1_11:
	ret;

}


// ===== COMPILED SASS (sm_100) =====

	.target	sm_100

	.elftype	@"ET_EXEC"


//--------------------- .note.nv.tkinfo           --------------------------
	.section	.note.nv.tkinfo,"",@"SHT_NOTE"
	.sectionflags	@"SHF_NOTE_NV_TKINFO"
	.tkinfo
        /*0018*/ 	.word	0x00000002
        /*0030*/ 	.string	""
        /*0030*/ 	.string	"ptxas"
        /*0030*/ 	.string	"Cuda compilation tools, release 13.0, V13.0.88"
        /*0030*/ 	.string	"Build cuda_13.0.r13.0/compiler.36424714_0"
        /*0030*/ 	.string	"-arch sm_100 -m 64 "



//--------------------- .note.nv.cuinfo           --------------------------
	.section	.note.nv.cuinfo,"",@"SHT_NOTE"
	.sectionflags	@"SHF_NOTE_NV_CUINFO"
        /*0018*/ 	.short	0x0002
        /*001a*/ 	.short	0x0064
        /*001c*/ 	.short	0x0082
	.zero		2


//--------------------- .nv.info                  --------------------------
	.section	.nv.info,"",@"SHT_CUDA_INFO"
	.align	4


	//----- nvinfo : EIATTR_REGCOUNT
	.align		4
        /*0000*/ 	.byte	0x04, 0x2f
        /*0002*/ 	.short	(.L_1 - .L_0)
	.align		4
.L_0:
        /*0004*/ 	.word	index@(_Z16resizeCudaKernelPKfPfiiiii)
        /*0008*/ 	.word	0x0000001e


	//----- nvinfo : EIATTR_FRAME_SIZE
	.align		4
.L_1:
        /*000c*/ 	.byte	0x04, 0x11
        /*000e*/ 	.short	(.L_3 - .L_2)
	.align		4
.L_2:
        /*0010*/ 	.word	index@(_Z16resizeCudaKernelPKfPfiiiii)
        /*0014*/ 	.word	0x00000000


	//----- nvinfo : EIATTR_REGCOUNT
	.align		4
.L_3:
        /*0018*/ 	.byte	0x04, 0x2f
        /*001a*/ 	.short	(.L_5 - .L_4)
	.align		4
.L_4:
        /*001c*/ 	.word	index@(_Z22resizeCudaKernel_fixptPKfPfiiiii)
        /*0020*/ 	.word	0x0000001c


	//----- nvinfo : EIATTR_FRAME_SIZE
	.align		4
.L_5:
        /*0024*/ 	.byte	0x04, 0x11
        /*0026*/ 	.short	(.L_7 - .L_6)
	.align		4
.L_6:
        /*0028*/ 	.word	index@(_Z22resizeCudaKernel_fixptPKfPfiiiii)
        /*002c*/ 	.word	0x00000000


	//----- nvinfo : EIATTR_MIN_STACK_SIZE
	.align		4
.L_7:
        /*0030*/ 	.byte	0x04, 0x12
        /*0032*/ 	.short	(.L_9 - .L_8)
	.align		4
.L_8:
        /*0034*/ 	.word	index@(_Z22resizeCudaKernel_fixptPKfPfiiiii)
        /*0038*/ 	.word	0x00000000


	//----- nvinfo : EIATTR_MIN_STACK_SIZE
	.align		4
.L_9:
        /*003c*/ 	.byte	0x04, 0x12
        /*003e*/ 	.short	(.L_11 - .L_10)
	.align		4
.L_10:
        /*0040*/ 	.word	index@(_Z16resizeCudaKernelPKfPfiiiii)
        /*0044*/ 	.word	0x00000000
.L_11:


//--------------------- .nv.compat                --------------------------
	.section	.nv.compat,"",@"SHT_CUDA_COMPAT_INFO"
	.align	4
        /*0000*/ 	.byte	0x02, 0x09, 0x00, 0x00, 0x02, 0x02, 0x01, 0x00, 0x02, 0x05, 0x05, 0x00, 0x03, 0x07, 0x01, 0x01
        /*0010*/ 	.byte	0x02, 0x03, 0x00, 0x00, 0x02, 0x06, 0x01, 0x00, 0x04, 0x0b, 0x08, 0x00, 0x01, 0x00, 0x00, 0x00
        /*0020*/ 	.byte	0x00, 0x00, 0x00, 0x00


//--------------------- .nv.info._Z22resizeCudaKernel_fixptPKfPfiiiii --------------------------
	.section	.nv.info._Z22resizeCudaKernel_fixptPKfPfiiiii,"",@"SHT_CUDA_INFO"
	.sectionflags	@""
	.align	4


	//----- nvinfo : EIATTR_CUDA_API_VERSION
	.align		4
        /*0000*/ 	.byte	0x04, 0x37
        /*0002*/ 	.short	(.L_13 - .L_12)
.L_12:
        /*0004*/ 	.word	0x00000082


	//----- nvinfo : EIATTR_KPARAM_INFO
	.align		4
.L_13:
        /*0008*/ 	.byte	0x04, 0x17
        /*000a*/ 	.short	(.L_15 - .L_14)
.L_14:
        /*000c*/ 	.word	0x00000000
        /*0010*/ 	.short	0x0006
        /*0012*/ 	.short	0x0020
        /*0014*/ 	.byte	0x00, 0xf0, 0x11, 0x00


	//----- nvinfo : EIATTR_KPARAM_INFO
	.align		4
.L_15:
        /*0018*/ 	.byte	0x04, 0x17
        /*001a*/ 	.short	(.L_17 - .L_16)
.L_16:
        /*001c*/ 	.word	0x00000000
        /*0020*/ 	.short	0x0005
        /*0022*/ 	.short	0x001c
        /*0024*/ 	.byte	0x00, 0xf0, 0x11, 0x00


	//----- nvinfo : EIATTR_KPARAM_INFO
	.align		4
.L_17:
        /*0028*/ 	.byte	0x04, 0x17
        /*002a*/ 	.short	(.L_19 - .L_18)
.L_18:
        /*002c*/ 	.word	0x00000000
        /*0030*/ 	.short	0x0004
        /*0032*/ 	.short	0x0018
        /*0034*/ 	.byte	0x00, 0xf0, 0x11, 0x00


	//----- nvinfo : EIATTR_KPARAM_INFO
	.align		4
.L_19:
        /*0038*/ 	.byte	0x04, 0x17
        /*003a*/ 	.short	(.L_21 - .L_20)
.L_20:
        /*003c*/ 	.word	0x00000000
        /*0040*/ 	.short	0x0003
        /*0042*/ 	.short	0x0014
        /*0044*/ 	.byte	0x00, 0xf0, 0x11, 0x00


	//----- nvinfo : EIATTR_KPARAM_INFO
	.align		4
.L_21:
        /*0048*/ 	.byte	0x04, 0x17
        /*004a*/ 	.short	(.L_23 - .L_22)
.L_22:
        /*004c*/ 	.word	0x00000000
        /*0050*/ 	.short	0x0002
        /*0052*/ 	.short	0x0010
        /*0054*/ 	.byte	0x00, 0xf0, 0x11, 0x00


	//----- nvinfo : EIATTR_KPARAM_INFO
	.align		4
.L_23:
        /*0058*/ 	.byte	0x04, 0x17
        /*005a*/ 	.short	(.L_25 - .L_24)
.L_24:
        /*005c*/ 	.word	0x00000000
        /*0060*/ 	.short	0x0001
        /*0062*/ 	.short	0x0008
        /*0064*/ 	.byte	0x00, 0xf5, 0x21, 0x00


	//----- nvinfo : EIATTR_KPARAM_INFO
	.align		4
.L_25:
        /*0068*/ 	.byte	0x04, 0x17
        /*006a*/ 	.short	(.L_27 - .L_26)
.L_26:
        /*006c*/ 	.word	0x00000000
        /*0070*/ 	.short	0x0000
        /*0072*/ 	.short	0x0000
        /*0074*/ 	.byte	0x00, 0xf5, 0x21, 0x00


	//----- nvinfo : EIATTR_SPARSE_MMA_MASK
	.align		4
.L_27:
        /*0078*/ 	.byte	0x03, 0x50
        /*007a*/ 	.short	0x0000


	//----- nvinfo : EIATTR_MAXREG_COUNT
	.align		4
        /*007c*/ 	.byte	0x03, 0x1b
        /*007e*/ 	.short	0x00ff


	//----- nvinfo : EIATTR_MERCURY_ISA_VERSION
	.align		4
        /*0080*/ 	.byte	0x03, 0x5f
        /*0082*/ 	.short	0x0101


	//----- nvinfo : EIATTR_VRC_CTA_INIT_COUNT
	.align		4
        /*0084*/ 	.byte	0x02, 0x4a
	.zero		1
	.zero		1


	//----- nvinfo : EIATTR_EXIT_INSTR_OFFSETS
	.align		4
        /*0088*/ 	.byte	0x04, 0x1c
        /*008a*/ 	.short	(.L_29 - .L_28)


	//   ....[0]....
.L_28:
        /*008c*/ 	.word	0x000000e0


	//   ....[1]....
        /*0090*/ 	.word	0x00000d00


	//----- nvinfo : EIATTR_CBANK_PARAM_SIZE
	.align		4
.L_29:
        /*0094*/ 	.byte	0x03, 0x19
        /*0096*/ 	.short	0x0024


	//----- nvinfo : EIATTR_PARAM_CBANK
	.align		4
        /*0098*/ 	.byte	0x04, 0x0a
        /*009a*/ 	.short	(.L_31 - .L_30)
	.align		4
.L_30:
        /*009c*/ 	.word	index@(.nv.constant0._Z22resizeCudaKernel_fixptPKfPfiiiii)
        /*00a0*/ 	.short	0x0380
        /*00a2*/ 	.short	0x0024


	//----- nvinfo : EIATTR_SW_WAR
	.align		4
.L_31:
        /*00a4*/ 	.byte	0x04, 0x36
        /*00a6*/ 	.short	(.L_33 - .L_32)
.L_32:
        /*00a8*/ 	.word	0x00000008
.L_33:


//--------------------- .nv.info._Z16resizeCudaKernelPKfPfiiiii --------------------------
	.section	.nv.info._Z16resizeCudaKernelPKfPfiiiii,"",@"SHT_CUDA_INFO"
	.sectionflags	@""
	.align	4


	//----- nvinfo : EIATTR_CUDA_API_VERSION
	.align		4
        /*0000*/ 	.byte	0x04, 0x37
        /*0002*/ 	.short	(.L_35 - .L_34)
.L_34:
        /*0004*/ 	.word	0x00000082


	//----- nvinfo : EIATTR_KPARAM_INFO
	.align		4
.L_35:
        /*0008*/ 	.byte	0x04, 0x17
        /*000a*/ 	.short	(.L_37 - .L_36)
.L_36:
        /*000c*/ 	.word	0x00000000
        /*0010*/ 	.short	0x0006
        /*0012*/ 	.short	0x0020
        /*0014*/ 	.byte	0x00, 0xf0, 0x11, 0x00


	//----- nvinfo : EIATTR_KPARAM_INFO
	.align		4
.L_37:
        /*0018*/ 	.byte	0x04, 0x17
        /*001a*/ 	.short	(.L_39 - .L_38)
.L_38:
        /*001c*/ 	.word	0x00000000
        /*0020*/ 	.short	0x0005
        /*0022*/ 	.short	0x001c
        /*0024*/ 	.byte	0x00, 0xf0, 0x11, 0x00


	//----- nvinfo : EIATTR_KPARAM_INFO
	.align		4
.L_39:
        /*0028*/ 	.byte	0x04, 0x17
        /*002a*/ 	.short	(.L_41 - .L_40)
.L_40:
        /*002c*/ 	.word	0x00000000
        /*0030*/ 	.short	0x0004
        /*0032*/ 	.short	0x0018
        /*0034*/ 	.byte	0x00, 0xf0, 0x11, 0x00


	//----- nvinfo : EIATTR_KPARAM_INFO
	.align		4
.L_41:
        /*0038*/ 	.byte	0x04, 0x17
        /*003a*/ 	.short	(.L_43 - .L_42)
.L_42:
        /*003c*/ 	.word	0x00000000
        /*0040*/ 	.short	0x0003
        /*0042*/ 	.short	0x0014
        /*0044*/ 	.byte	0x00, 0xf0, 0x11, 0x00


	//----- nvinfo : EIATTR_KPARAM_INFO
	.align		4
.L_43:
        /*0048*/ 	.byte	0x04, 0x17
        /*004a*/ 	.short	(.L_45 - .L_44)
.L_44:
        /*004c*/ 	.word	0x00000000
        /*0050*/ 	.short	0x0002
        /*0052*/ 	.short	0x0010
        /*0054*/ 	.byte	0x00, 0xf0, 0x11, 0x00


	//----- nvinfo : EIATTR_KPARAM_INFO
	.align		4
.L_45:
        /*0058*/ 	.byte	0x04, 0x17
        /*005a*/ 	.short	(.L_47 - .L_46)
.L_46:
        /*005c*/ 	.word	0x00000000
        /*0060*/ 	.short	0x0001
        /*0062*/ 	.short	0x0008
        /*0064*/ 	.byte	0x00, 0xf5, 0x21, 0x00


	//----- nvinfo : EIATTR_KPARAM_INFO
	.align		4
.L_47:
        /*0068*/ 	.byte	0x04, 0x17
        /*006a*/ 	.short	(.L_49 - .L_48)
.L_48:
        /*006c*/ 	.word	0x00000000
        /*0070*/ 	.short	0x0000
        /*0072*/ 	.short	0x0000
        /*0074*/ 	.byte	0x00, 0xf5, 0x21, 0x00


	//----- nvinfo : EIATTR_SPARSE_MMA_MASK
	.align		4
.L_49:
        /*0078*/ 	.byte	0x03, 0x50
        /*007a*/ 	.short	0x0000


	//----- nvinfo : EIATTR_MAXREG_COUNT
	.align		4
        /*007c*/ 	.byte	0x03, 0x1b
        /*007e*/ 	.short	0x00ff


	//----- nvinfo : EIATTR_MERCURY_ISA_VERSION
	.align		4
        /*0080*/ 	.byte	0x03, 0x5f
        /*0082*/ 	.short	0x0101


	//----- nvinfo : EIATTR_VRC_CTA_INIT_COUNT
	.align		4
        /*0084*/ 	.byte	0x02, 0x4a
	.zero		1
	.zero		1


	//----- nvinfo : EIATTR_EXIT_INSTR_OFFSETS
	.align		4
        /*0088*/ 	.byte	0x04, 0x1c
        /*008a*/ 	.short	(.L_51 - .L_50)


	//   ....[0]....
.L_50:
        /*008c*/ 	.word	0x000000e0


	//   ....[1]....
        /*0090*/ 	.word	0x00000930


	//----- nvinfo : EIATTR_CBANK_PARAM_SIZE
	.align		4
.L_51:
        /*0094*/ 	.byte	0x03, 0x19
        /*0096*/ 	.short	0x0024


	//----- nvinfo : EIATTR_PARAM_CBANK
	.align		4
        /*0098*/ 	.byte	0x04, 0x0a
        /*009a*/ 	.short	(.L_53 - .L_52)
	.align		4
.L_52:
        /*009c*/ 	.word	index@(.nv.constant0._Z16resizeCudaKernelPKfPfiiiii)
        /*00a0*/ 	.short	0x0380
        /*00a2*/ 	.short	0x0024


	//----- nvinfo : EIATTR_SW_WAR
	.align		4
.L_53:
        /*00a4*/ 	.byte	0x04, 0x36
        /*00a6*/ 	.short	(.L_55 - .L_54)
.L_54:
        /*00a8*/ 	.word	0x00000008
.L_55:


//--------------------- .nv.callgraph             --------------------------
	.section	.nv.callgraph,"",@"SHT_CUDA_CALLGRAPH"
	.align	4
	.sectionentsize	8
	.align		4
        /*0000*/ 	.word	0x00000000
	.align		4
        /*0004*/ 	.word	0xffffffff
	.align		4
        /*0008*/ 	.word	0x00000000
	.align		4
        /*000c*/ 	.word	0xfffffffe
	.align		4
        /*0010*/ 	.word	0x00000000
	.align		4
        /*0014*/ 	.word	0xfffffffd
	.align		4
        /*0018*/ 	.word	0x00000000
	.align		4
        /*001c*/ 	.word	0xfffffffc


//--------------------- .text._Z22resizeCudaKernel_fixptPKfPfiiiii --------------------------
	.section	.text._Z22resizeCudaKernel_fixptPKfPfiiiii,"ax",@progbits
	.align	128
        .global         _Z22resizeCudaKernel_fixptPKfPfiiiii
        .type           _Z22resizeCudaKernel_fixptPKfPfiiiii,@function
        .size           _Z22resizeCudaKernel_fixptPKfPfiiiii,(.L_x_2 - _Z22resizeCudaKernel_fixptPKfPfiiiii)
        .other          _Z22resizeCudaKernel_fixptPKfPfiiiii,@"STO_CUDA_ENTRY STV_DEFAULT"
_Z22resizeCudaKernel_fixptPKfPfiiiii:
.text._Z22resizeCudaKernel_fixptPKfPfiiiii:
[----:B------:R-:W-:Y:S01]  /*0000*/  LDC R1, c[0x0][0x37c] ;  /* 0x0000df00ff017b82 */ /* 0x000fe20000000800 */
[----:B------:R-:W0:Y:S07]  /*0010*/  S2R R5, SR_TID.Y ;  /* 0x0000000000057919 */ /* 0x000e2e0000002200 */
[----:B------:R-:W1:Y:S01]  /*0020*/  LDC R13, c[0x0][0x360] ;  /* 0x0000d800ff0d7b82 */ /* 0x000e620000000800 */
[----:B------:R-:W1:Y:S07]  /*0030*/  S2R R4, SR_TID.X ;  /* 0x0000000000047919 */ /* 0x000e6e0000002100 */
[----:B------:R-:W0:Y:S08]  /*0040*/  S2UR UR5, SR_CTAID.Y ;  /* 0x00000000000579c3 */ /* 0x000e300000002600 */
[----:B------:R-:W0:Y:S08]  /*0050*/  LDC R0, c[0x0][0x364] ;  /* 0x0000d900ff007b82 */ /* 0x000e300000000800 */
[----:B------:R-:W1:Y:S08]  /*0060*/  S2UR UR4, SR_CTAID.X ;  /* 0x00000000000479c3 */ /* 0x000e700000002500 */
[----:B------:R-:W2:Y:S08]  /*0070*/  LDC.64 R2, c[0x0][0x398] ;  /* 0x0000e600ff027b82 */ /* 0x000eb00000000a00 */
[----:B------:R-:W3:Y:S01]  /*0080*/  LDC R6, c[0x0][0x3a0] ;  /* 0x0000e800ff067b82 */ /* 0x000ee20000000800 */
[----:B0-----:R-:W-:-:S02]  /*0090*/  IMAD R0, R0, UR5, R5 ;  /* 0x0000000500007c24 */ /* 0x001fc4000f8e0205 */
[----:B-1----:R-:W-:-:S03]  /*00a0*/  IMAD R13, R13, UR4, R4 ;  /* 0x000000040d0d7c24 */ /* 0x002fc6000f8e0204 */
[----:B--2---:R-:W-:-:S04]  /*00b0*/  ISETP.GE.AND P0, PT, R0, R3, PT ;  /* 0x000000030000720c */ /* 0x004fc80003f06270 */
[----:B------:R-:W-:-:S04]  /*00c0*/  ISETP.GE.OR P0, PT, R13, R2, P0 ;  /* 0x000000020d00720c */ /* 0x000fc80000706670 */
[----:B---3--:R-:W-:-:S13]  /*00d0*/  ISETP.NE.OR P0, PT, R6, 0x3, P0 ;  /* 0x000000030600780c */ /* 0x008fda0000705670 */
[----:B------:R-:W-:Y:S05]  /*00e0*/  @P0 EXIT ;  /* 0x000000000000094d */ /* 0x000fea0003800000 */
[----:B------:R-:W-:Y:S01]  /*00f0*/  IABS R7, R3 ;  /* 0x0000000300077213 */ /* 0x000fe20000000000 */
[----:B------:R-:W0:Y:S01]  /*0100*/  LDC R4, c[0x0][0x394] ;  /* 0x0000e500ff047b82 */ /* 0x000e220000000800 */
[----:B------:R-:W-:Y:S01]  /*0110*/  IABS R6, R2 ;  /* 0x0000000200067213 */ /* 0x000fe20000000000 */
[----:B------:R-:W1:Y:S01]  /*0120*/  LDCU.64 UR4, c[0x0][0x358] ;  /* 0x00006b00ff0477ac */ /* 0x000e620008000a00 */
[----:B------:R-:W2:Y:S05]  /*0130*/  I2F.RP R14, R7 ;  /* 0x00000007000e7306 */ /* 0x000eaa0000209400 */
[----:B------:R-:W3:Y:S03]  /*0140*/  LDC R5, c[0x0][0x390] ;  /* 0x0000e400ff057b82 */ /* 0x000ee60000000800 */
[----:B------:R-:W4:Y:S08]  /*0150*/  I2F.RP R12, R6 ;  /* 0x00000006000c7306 */ /* 0x000f300000209400 */
[----:B--2---:R-:W2:Y:S08]  /*0160*/  MUFU.RCP R14, R14 ;  /* 0x0000000e000e7308 */ /* 0x004eb00000001000 */
[----:B----4-:R-:W4:Y:S01]  /*0170*/  MUFU.RCP R12, R12 ;  /* 0x0000000c000c7308 */ /* 0x010f220000001000 */
[----:B--2---:R-:W-:Y:S01]  /*0180*/  VIADD R10, R14, 0xffffffe ;  /* 0x0ffffffe0e0a7836 */ /* 0x004fe20000000000 */
[----:B---3--:R-:W-:-:S06]  /*0190*/  IABS R14, R5 ;  /* 0x00000005000e7213 */ /* 0x008fcc0000000000 */
[----:B------:R2:W3:Y:S01]  /*01a0*/  F2I.FTZ.U32.TRUNC.NTZ R11, R10 ;  /* 0x0000000a000b7305 */ /* 0x0004e2000021f000 */
[----:B----4-:R-:W-:Y:S01]  /*01b0*/  VIADD R8, R12, 0xffffffe ;  /* 0x0ffffffe0c087836 */ /* 0x010fe20000000000 */
[----:B0-----:R-:W-:-:S06]  /*01c0*/  IABS R12, R4 ;  /* 0x00000004000c7213 */ /* 0x001fcc0000000000 */
[----:B------:R0:W4:Y:S01]  /*01d0*/  F2I.FTZ.U32.TRUNC.NTZ R9, R8 ;  /* 0x0000000800097305 */ /* 0x000122000021f000 */
[----:B--2---:R-:W-:Y:S02]  /*01e0*/  IMAD.MOV.U32 R10, RZ, RZ, RZ ;  /* 0x000000ffff0a7224 */ /* 0x004fe400078e00ff */
[----:B---3--:R-:W-:Y:S02]  /*01f0*/  IMAD.MOV R16, RZ, RZ, -R11 ;  /* 0x000000ffff107224 */ /* 0x008fe400078e0a0b */
[----:B0-----:R-:W-:Y:S02]  /*0200*/  IMAD.MOV.U32 R8, RZ, RZ, RZ ;  /* 0x000000ffff087224 */ /* 0x001fe400078e00ff */
[----:B------:R-:W-:-:S04]  /*0210*/  IMAD R15, R16, R7, RZ ;  /* 0x00000007100f7224 */ /* 0x000fc800078e02ff */
[----:B------:R-:W-:Y:S01]  /*0220*/  IMAD.HI.U32 R10, R11, R15, R10 ;  /* 0x0000000f0b0a7227 */ /* 0x000fe200078e000a */
[----:B----4-:R-:W-:-:S05]  /*0230*/  IADD3 R17, PT, PT, RZ, -R9, RZ ;  /* 0x80000009ff117210 */ /* 0x010fca0007ffe0ff */
[----:B------:R-:W-:Y:S02]  /*0240*/  IMAD R11, R17, R6, RZ ;  /* 0x00000006110b7224 */ /* 0x000fe400078e02ff */
[----:B------:R-:W-:-:S04]  /*0250*/  IMAD.HI.U32 R10, R10, R12, RZ ;  /* 0x0000000c0a0a7227 */ /* 0x000fc800078e00ff */
[----:B------:R-:W-:Y:S01]  /*0260*/  IMAD.HI.U32 R8, R9, R11, R8 ;  /* 0x0000000b09087227 */ /* 0x000fe200078e0008 */
[----:B------:R-:W-:-:S03]  /*0270*/  IADD3 R11, PT, PT, -R10, RZ, RZ ;  /* 0x000000ff0a0b7210 */ /* 0x000fc60007ffe1ff */
[----:B------:R-:W-:Y:S02]  /*0280*/  IMAD.MOV.U32 R9, RZ, RZ, R14 ;  /* 0x000000ffff097224 */ /* 0x000fe400078e000e */
[----:B------:R-:W-:Y:S02]  /*0290*/  IMAD R12, R7, R11, R12 ;  /* 0x0000000b070c7224 */ /* 0x000fe400078e020c */
[----:B------:R-:W-:-:S03]  /*02a0*/  IMAD.HI.U32 R8, R8, R9, RZ ;  /* 0x0000000908087227 */ /* 0x000fc600078e00ff */
[----:B------:R-:W-:Y:S01]  /*02b0*/  ISETP.GT.U32.AND P3, PT, R7, R12, PT ;  /* 0x0000000c0700720c */ /* 0x000fe20003f64070 */
[----:B------:R-:W-:-:S04]  /*02c0*/  IMAD.MOV R11, RZ, RZ, -R8 ;  /* 0x000000ffff0b7224 */ /* 0x000fc800078e0a08 */
[----:B------:R-:W-:-:S05]  /*02d0*/  IMAD R9, R6, R11, R9 ;  /* 0x0000000b06097224 */ /* 0x000fca00078e0209 */
[----:B------:R-:W-:-:S03]  /*02e0*/  ISETP.GT.U32.AND P0, PT, R6, R9, PT ;  /* 0x000000090600720c */ /* 0x000fc60003f04070 */
[----:B------:R-:W-:Y:S01]  /*02f0*/  @!P3 IMAD.IADD R12, R12, 0x1, -R7 ;  /* 0x000000010c0cb824 */ /* 0x000fe200078e0a07 */
[----:B------:R-:W-:Y:S02]  /*0300*/  @!P3 IADD3 R10, PT, PT, R10, 0x1, RZ ;  /* 0x000000010a0ab810 */ /* 0x000fe40007ffe0ff */
[----:B------:R-:W-:Y:S02]  /*0310*/  ISETP.NE.AND P3, PT, R3, RZ, PT ;  /* 0x000000ff0300720c */ /* 0x000fe40003f65270 */
[----:B------:R-:W-:Y:S02]  /*0320*/  ISETP.GE.U32.AND P4, PT, R12, R7, PT ;  /* 0x000000070c00720c */ /* 0x000fe40003f86070 */
[----:B------:R-:W-:-:S03]  /*0330*/  LOP3.LUT R7, R4, R3, RZ, 0x3c, !PT ;  /* 0x0000000304077212 */ /* 0x000fc600078e3cff */
[----:B------:R-:W-:Y:S01]  /*0340*/  @!P0 IMAD.IADD R9, R9, 0x1, -R6 ;  /* 0x0000000109098824 */ /* 0x000fe200078e0a06 */
[----:B------:R-:W-:Y:S01]  /*0350*/  ISETP.GE.AND P2, PT, R7, RZ, PT ;  /* 0x000000ff0700720c */ /* 0x000fe20003f46270 */
[----:B------:R-:W-:Y:S01]  /*0360*/  @!P0 VIADD R8, R8, 0x1 ;  /* 0x0000000108088836 */ /* 0x000fe20000000000 */
[----:B------:R-:W-:Y:S02]  /*0370*/  ISETP.NE.AND P0, PT, R2, RZ, PT ;  /* 0x000000ff0200720c */ /* 0x000fe40003f05270 */
[----:B------:R-:W-:Y:S02]  /*0380*/  ISETP.GE.U32.AND P1, PT, R9, R6, PT ;  /* 0x000000060900720c */ /* 0x000fe40003f26070 */
[----:B------:R-:W-:Y:S01]  /*0390*/  LOP3.LUT R9, R5, R2, RZ, 0x3c, !PT ;  /* 0x0000000205097212 */ /* 0x000fe200078e3cff */
[----:B------:R-:W-:Y:S01]  /*03a0*/  @P4 VIADD R10, R10, 0x1 ;  /* 0x000000010a0a4836 */ /* 0x000fe20000000000 */
[----:B------:R-:W0:Y:S02]  /*03b0*/  I2F.F64 R6, R13 ;  /* 0x0000000d00067312 */ /* 0x000e240000201c00 */
[----:B------:R-:W-:-:S02]  /*03c0*/  ISETP.GE.AND P4, PT, R9, RZ, PT ;  /* 0x000000ff0900720c */ /* 0x000fc40003f86270 */
[----:B------:R-:W-:-:S04]  /*03d0*/  MOV R14, R10 ;  /* 0x0000000a000e7202 */ /* 0x000fc80000000f00 */
[----:B------:R-:W2:Y:S01]  /*03e0*/  I2F.F64.U32 R10, R0 ;  /* 0x00000000000a7312 */ /* 0x000ea20000201800 */
[----:B------:R-:W-:Y:S02]  /*03f0*/  @P1 VIADD R8, R8, 0x1 ;  /* 0x0000000108081836 */ /* 0x000fe40000000000 */
[----:B------:R-:W-:Y:S01]  /*0400*/  @!P2 IMAD.MOV R14, RZ, RZ, -R14 ;  /* 0x000000ffff0ea224 */ /* 0x000fe200078e0a0e */
[----:B------:R-:W-:Y:S02]  /*0410*/  @!P3 LOP3.LUT R14, RZ, R3, RZ, 0x33, !PT ;  /* 0x00000003ff0eb212 */ /* 0x000fe400078e33ff */
[----:B------:R-:W-:Y:S01]  /*0420*/  MOV R12, R8 ;  /* 0x00000008000c7202 */ /* 0x000fe20000000f00 */
[----:B0-----:R-:W-:Y:S01]  /*0430*/  DADD R6, R6, 0.5 ;  /* 0x3fe0000006067429 */ /* 0x001fe20000000000 */
[----:B------:R0:W3:Y:S03]  /*0440*/  I2F.F64 R8, R14 ;  /* 0x0000000e00087312 */ /* 0x0000e60000201c00 */
[----:B------:R-:W-:Y:S01]  /*0450*/  @!P4 IMAD.MOV R12, RZ, RZ, -R12 ;  /* 0x000000ffff0cc224 */ /* 0x000fe200078e0a0c */
[----:B------:R-:W-:Y:S01]  /*0460*/  @!P0 LOP3.LUT R12, RZ, R2, RZ, 0x33, !PT ;  /* 0x00000002ff0c8212 */ /* 0x000fe200078e33ff */
[----:B--2---:R-:W-:-:S03]  /*0470*/  DADD R10, R10, 0.5 ;  /* 0x3fe000000a0a7429 */ /* 0x004fc60000000000 */
[----:B------:R-:W2:Y:S01]  /*0480*/  I2F.F64 R16, R12 ;  /* 0x0000000c00107312 */ /* 0x000ea20000201c00 */
[----:B0-----:R-:W-:-:S04]  /*0490*/  VIADD R14, R5, 0xffffffff ;  /* 0xffffffff050e7836 */ /* 0x001fc80000000000 */
[----:B---3--:R-:W-:-:S06]  /*04a0*/  DFMA R18, R8, R10, -0.5 ;  /* 0xbfe000000812742b */ /* 0x008fcc000000000a */
[----:B------:R-:W0:Y:S01]  /*04b0*/  F2F.F32.F64 R8, R18 ;  /* 0x0000001200087310 */ /* 0x000e220000301000 */
[----:B--2---:R-:W-:Y:S01]  /*04c0*/  DFMA R16, R16, R6, -0.5 ;  /* 0xbfe000001010742b */ /* 0x004fe20000000006 */
[----:B------:R-:W2:Y:S06]  /*04d0*/  LDC.64 R6, c[0x0][0x380] ;  /* 0x0000e000ff067b82 */ /* 0x000eac0000000a00 */
[----:B------:R-:W3:Y:S08]  /*04e0*/  F2F.F32.F64 R10, R16 ;  /* 0x00000010000a7310 */ /* 0x000ef00000301000 */
[----:B0-----:R-:W0:Y:S08]  /*04f0*/  F2I.FLOOR.NTZ R11, R8 ;  /* 0x00000008000b7305 */ /* 0x001e300000207100 */
[----:B---3--:R-:W3:Y:S01]  /*0500*/  F2I.FLOOR.NTZ R9, R10 ;  /* 0x0000000a00097305 */ /* 0x008ee20000207100 */
[C---:B0-----:R-:W-:Y:S01]  /*0510*/  VIADD R3, R11.reuse, 0x1 ;  /* 0x000000010b037836 */ /* 0x041fe20000000000 */
[----:B------:R-:W-:-:S02]  /*0520*/  ISETP.GE.AND P0, PT, R11, R4, PT ;  /* 0x000000040b00720c */ /* 0x000fc40003f06270 */
[----:B------:R-:W-:Y:S02]  /*0530*/  ISETP.GE.AND P1, PT, R11, RZ, PT ;  /* 0x000000ff0b00720c */ /* 0x000fe40003f26270 */
[C---:B------:R-:W-:Y:S02]  /*0540*/  ISETP.GE.AND P2, PT, R3.reuse, R4, PT ;  /* 0x000000040300720c */ /* 0x040fe40003f46270 */
[----:B------:R-:W-:Y:S02]  /*0550*/  IADD3 R4, PT, PT, R4, -0x1, RZ ;  /* 0xffffffff04047810 */ /* 0x000fe40007ffe0ff */
[----:B---3--:R-:W-:Y:S02]  /*0560*/  VIMNMX R25, PT, PT, RZ, R9, !PT ;  /* 0x00000009ff197248 */ /* 0x008fe40007fe0100 */
[-C--:B------:R-:W-:Y:S02]  /*0570*/  SEL R12, R3, R4.reuse, !P2 ;  /* 0x00000004030c7207 */ /* 0x080fe40005000000 */
[----:B------:R-:W-:-:S02]  /*0580*/  SEL R3, R11, R4, !P0 ;  /* 0x000000040b037207 */ /* 0x000fc40004000000 */
[----:B------:R-:W-:Y:S02]  /*0590*/  VIMNMX R4, PT, PT, R25, R14, PT ;  /* 0x0000000e19047248 */ /* 0x000fe40003fe0100 */
[----:B------:R-:W-:Y:S02]  /*05a0*/  SEL R3, R3, RZ, P1 ;  /* 0x000000ff03037207 */ /* 0x000fe40000800000 */
[----:B------:R-:W-:-:S03]  /*05b0*/  ISETP.GT.AND P0, PT, R11, -0x2, PT ;  /* 0xfffffffe0b00780c */ /* 0x000fc60003f04270 */
[----:B------:R-:W-:Y:S01]  /*05c0*/  IMAD R3, R3, R5, R4 ;  /* 0x0000000503037224 */ /* 0x000fe200078e0204 */
[----:B------:R-:W-:-:S03]  /*05d0*/  SEL R12, R12, RZ, P0 ;  /* 0x000000ff0c0c7207 */ /* 0x000fc60000000000 */
[----:B------:R-:W-:Y:S02]  /*05e0*/  IMAD R3, R3, 0x3, RZ ;  /* 0x0000000303037824 */ /* 0x000fe400078e02ff */
[----:B------:R-:W-:Y:S02]  /*05f0*/  IMAD R12, R12, R5, R4 ;  /* 0x000000050c0c7224 */ /* 0x000fe400078e0204 */
[----:B--2---:R-:W-:-:S04]  /*0600*/  IMAD.WIDE R4, R3, 0x4, R6 ;  /* 0x0000000403047825 */ /* 0x004fc800078e0206 */
[----:B------:R-:W-:Y:S01]  /*0610*/  IMAD R15, R12, 0x3, RZ ;  /* 0x000000030c0f7824 */ /* 0x000fe200078e02ff */
[----:B-1----:R-:W2:Y:S03]  /*0620*/  LDG.E R20, desc[UR4][R4.64+0x10] ;  /* 0x0000100404147981 */ /* 0x002ea6000c1e1900 */
[----:B------:R-:W-:Y:S01]  /*0630*/  IMAD.WIDE R6, R15, 0x4, R6 ;  /* 0x000000040f067825 */ /* 0x000fe200078e0206 */
[----:B------:R-:W3:Y:S04]  /*0640*/  LDG.E R22, desc[UR4][R4.64+0x4] ;  /* 0x0000040404167981 */ /* 0x000ee8000c1e1900 */
[----:B------:R-:W4:Y:S04]  /*0650*/  LDG.E R23, desc[UR4][R4.64] ;  /* 0x0000000404177981 */ /* 0x000f28000c1e1900 */
[----:B------:R-:W5:Y:S01]  /*0660*/  LDG.E R19, desc[UR4][R4.64+0x14] ;  /* 0x0000140404137981 */ /* 0x000f62000c1e1900 */
[----:B------:R-:W-:-:S03]  /*0670*/  ISETP.GE.AND P1, PT, R25, R14, PT ;  /* 0x0000000e1900720c */ /* 0x000fc60003f26270 */
[----:B------:R-:W5:Y:S04]  /*0680*/  LDG.E R17, desc[UR4][R6.64+0x10] ;  /* 0x0000100406117981 */ /* 0x000f68000c1e1900 */
[----:B------:R-:W5:Y:S04]  /*0690*/  LDG.E R21, desc[UR4][R4.64+0x8] ;  /* 0x0000080404157981 */ /* 0x000f68000c1e1900 */
[----:B------:R-:W5:Y:S04]  /*06a0*/  LDG.E R3, desc[UR4][R6.64+0x4] ;  /* 0x0000040406037981 */ /* 0x000f68000c1e1900 */
[----:B------:R-:W5:Y:S04]  /*06b0*/  LDG.E R15, desc[UR4][R6.64+0x14] ;  /* 0x00001404060f7981 */ /* 0x000f68000c1e1900 */
[----:B------:R-:W5:Y:S04]  /*06c0*/  LDG.E R12, desc[UR4][R6.64+0x8] ;  /* 0x00000804060c7981 */ /* 0x000f68000c1e1900 */
[----:B------:R-:W5:Y:S04]  /*06d0*/  LDG.E R14, desc[UR4][R6.64] ;  /* 0x00000004060e7981 */ /* 0x000f68000c1e1900 */
[----:B------:R-:W5:Y:S04]  /*06e0*/  @!P1 LDG.E R16, desc[UR4][R6.64+0xc] ;  /* 0x00000c0406109981 */ /* 0x000f68000c1e1900 */
[----:B------:R0:W5:Y:S01]  /*06f0*/  @!P1 LDG.E R18, desc[UR4][R4.64+0xc] ;  /* 0x00000c0404129981 */ /* 0x000162000c1e1900 */
[----:B------:R-:W-:-:S02]  /*0700*/  I2FP.F32.S32 R25, R11 ;  /* 0x0000000b00197245 */ /* 0x000fc40000201400 */
[----:B------:R-:W-:-:S03]  /*0710*/  I2FP.F32.S32 R11, R9 ;  /* 0x00000009000b7245 */ /* 0x000fc60000201400 */
[----:B------:R-:W-:Y:S02]  /*0720*/  FADD R25, R8, -R25 ;  /* 0x8000001908197221 */ /* 0x000fe40000000000 */
[----:B------:R-:W-:Y:S02]  /*0730*/  FADD R11, R10, -R11 ;  /* 0x8000000b0a0b7221 */ /* 0x000fe40000000000 */
[----:B------:R-:W-:Y:S01]  /*0740*/  FADD R10, -R25, 1 ;  /* 0x3f800000190a7421 */ /* 0x000fe20000000100 */
[----:B------:R-:W-:Y:S02]  /*0750*/  ISETP.GT.AND P0, PT, R9, -0x1, PT ;  /* 0xffffffff0900780c */ /* 0x000fe40003f04270 */
[----:B------:R-:W-:Y:S01]  /*0760*/  FSEL R11, R11, RZ, !P1 ;  /* 0x000000ff0b0b7208 */ /* 0x000fe20004800000 */
[----:B------:R-:W-:-:S03]  /*0770*/  FMUL R10, R10, 2048 ;  /* 0x450000000a0a7820 */ /* 0x000fc60000400000 */
[----:B0-----:R-:W-:-:S03]  /*0780*/  FSEL R4, R11, RZ, P0 ;  /* 0x000000ff0b047208 */ /* 0x001fc60000000000 */
[----:B------:R-:W0:Y:S02]  /*0790*/  F2I.S64 R10, R10 ;  /* 0x0000000a000a7311 */ /* 0x000e240000201900 */
[----:B------:R-:W-:-:S04]  /*07a0*/  FADD R6, -R4, 1 ;  /* 0x3f80000004067421 */ /* 0x000fc80000000100 */
[----:B------:R-:W-:Y:S01]  /*07b0*/  FMUL R6, R6, 2048 ;  /* 0x4500000006067820 */ /* 0x000fe20000400000 */
[----:B------:R-:W-:-:S05]  /*07c0*/  FMUL R8, R25, 2048 ;  /* 0x4500000019087820 */ /* 0x000fca0000400000 */
[----:B------:R-:W-:Y:S01]  /*07d0*/  F2I.S64 R6, R6 ;  /* 0x0000000600067311 */ /* 0x000fe20000201900 */
[----:B0-----:R-:W-:-:S07]  /*07e0*/  FMUL R11, R4, 2048 ;  /* 0x45000000040b7820 */ /* 0x001fce0000400000 */
[----:B------:R-:W0:Y:S08]  /*07f0*/  F2I.S64 R4, R11 ;  /* 0x0000000b00047311 */ /* 0x000e300000201900 */
[----:B------:R-:W1:Y:S01]  /*0800*/  F2I.S64 R8, R8 ;  /* 0x0000000800087311 */ /* 0x000e620000201900 */
[----:B0-----:R-:W-:Y:S02]  /*0810*/  @!P1 PRMT R24, R4, 0x9910, RZ ;  /* 0x0000991004189816 */ /* 0x001fe400000000ff */
[----:B------:R-:W-:Y:S01]  /*0820*/  PRMT R10, R10, 0x9910, RZ ;  /* 0x000099100a0a7816 */ /* 0x000fe200000000ff */
[----:B------:R-:W-:-:S04]  /*0830*/  IMAD R0, R0, R2, R13 ;  /* 0x0000000200007224 */ /* 0x000fc800078e020d */
[----:B--2---:R-:W-:Y:S08]  /*0840*/  @!P1 F2I.TRUNC.NTZ R20, R20 ;  /* 0x0000001400149305 */ /* 0x004ff0000020f100 */
[----:B---3--:R0:W2:Y:S08]  /*0850*/  F2I.TRUNC.NTZ R7, R22 ;  /* 0x0000001600077305 */ /* 0x0080b0000020f100 */
[----:B----4-:R3:W-:Y:S01]  /*0860*/  F2I.TRUNC.NTZ R5, R23 ;  /* 0x0000001700057305 */ /* 0x0107e2000020f100 */
[----:B0-----:R-:W-:-:S07]  /*0870*/  @!P1 PRMT R22, R6, 0x9910, RZ ;  /* 0x0000991006169816 */ /* 0x001fce00000000ff */
[----:B-----5:R-:W0:Y:S01]  /*0880*/  @!P1 F2I.TRUNC.NTZ R19, R19 ;  /* 0x0000001300139305 */ /* 0x020e22000020f100 */
[----:B---3--:R-:W-:Y:S01]  /*0890*/  @!P1 PRMT R23, R4, 0x9910, RZ ;  /* 0x0000991004179816 */ /* 0x008fe200000000ff */
[----:B--2---:R-:W-:-:S06]  /*08a0*/  @P1 IMAD.SHL.U32 R11, R7, 0x800, RZ ;  /* 0x00000800070b1824 */ /* 0x004fcc00078e00ff */
[----:B------:R-:W2:Y:S01]  /*08b0*/  @!P1 F2I.TRUNC.NTZ R17, R17 ;  /* 0x0000001100119305 */ /* 0x000ea2000020f100 */
[----:B------:R-:W-:-:S07]  /*08c0*/  @!P1 IMAD R20, R23, R20, RZ ;  /* 0x0000001417149224 */ /* 0x000fce00078e02ff */
[----:B-1----:R1:W3:Y:S01]  /*08d0*/  F2I.TRUNC.NTZ R9, R21 ;  /* 0x0000001500097305 */ /* 0x0022e2000020f100 */
[----:B------:R-:W-:Y:S01]  /*08e0*/  @!P1 IMAD R11, R7, R22, R20 ;  /* 0x00000016070b9224 */ /* 0x000fe200078e0214 */
[----:B------:R-:W-:-:S06]  /*08f0*/  @!P1 MOV R20, R24 ;  /* 0x0000001800149202 */ /* 0x000fcc0000000f00 */
[----:B------:R-:W4:Y:S01]  /*0900*/  F2I.TRUNC.NTZ R3, R3 ;  /* 0x0000000300037305 */ /* 0x000f22000020f100 */
[----:B-1----:R-:W-:-:S07]  /*0910*/  @!P1 PRMT R21, R6, 0x9910, RZ ;  /* 0x0000991006159816 */ /* 0x002fce00000000ff */
[----:B------:R-:W1:Y:S01]  /*0920*/  @!P1 F2I.TRUNC.NTZ R15, R15 ;  /* 0x0000000f000f9305 */ /* 0x000e62000020f100 */
[----:B0-----:R-:W-:-:S07]  /*0930*/  @!P1 IMAD R24, R20, R19, RZ ;  /* 0x0000001314189224 */ /* 0x001fce00078e02ff */
[----:B------:R-:W0:Y:S01]  /*0940*/  F2I.TRUNC.NTZ R12, R12 ;  /* 0x0000000c000c7305 */ /* 0x000e22000020f100 */
[----:B--2---:R-:W-:Y:S01]  /*0950*/  @!P1 IMAD R17, R23, R17, RZ ;  /* 0x0000001117119224 */ /* 0x004fe200078e02ff */
[----:B------:R-:W-:Y:S01]  /*0960*/  PRMT R19, R8, 0x9910, RZ ;  /* 0x0000991008137816 */ /* 0x000fe200000000ff */
[----:B---3--:R-:W-:-:S05]  /*0970*/  @P1 IMAD.SHL.U32 R7, R9, 0x800, RZ ;  /* 0x0000080009071824 */ /* 0x008fca00078e00ff */
[----:B------:R-:W2:Y:S01]  /*0980*/  F2I.TRUNC.NTZ R14, R14 ;  /* 0x0000000e000e7305 */ /* 0x000ea2000020f100 */
[----:B------:R-:W-:Y:S01]  /*0990*/  @!P1 IMAD R7, R9, R21, R24 ;  /* 0x0000001509079224 */ /* 0x000fe200078e0218 */
[----:B------:R-:W-:Y:S01]  /*09a0*/  @!P1 PRMT R9, R6, 0x9910, RZ ;  /* 0x0000991006099816 */ /* 0x000fe200000000ff */
[C---:B----4-:R-:W-:Y:S02]  /*09b0*/  @P1 IMAD.SHL.U32 R8, R3.reuse, 0x800, RZ ;  /* 0x0000080003081824 */ /* 0x050fe400078e00ff */
[----:B------:R-:W-:-:S03]  /*09c0*/  @!P1 IMAD R8, R3, R22, R17 ;  /* 0x0000001603089224 */ /* 0x000fc600078e0211 */
[----:B------:R-:W3:Y:S01]  /*09d0*/  @!P1 F2I.TRUNC.NTZ R16, R16 ;  /* 0x0000001000109305 */ /* 0x000ee2000020f100 */
[----:B-1----:R-:W-:Y:S01]  /*09e0*/  @!P1 IMAD R15, R20, R15, RZ ;  /* 0x0000000f140f9224 */ /* 0x002fe200078e02ff */
[----:B------:R-:W-:Y:S01]  /*09f0*/  @!P1 PRMT R3, R4, 0x9910, RZ ;  /* 0x0000991004039816 */ /* 0x000fe200000000ff */
[----:B------:R-:W-:Y:S01]  /*0a00*/  @!P1 IMAD.MOV.U32 R4, RZ, RZ, R9 ;  /* 0x000000ffff049224 */ /* 0x000fe200078e0009 */
[----:B0-----:R-:W-:-:S04]  /*0a10*/  @P1 SHF.L.U32 R6, R12, 0xb, RZ ;  /* 0x0000000b0c061819 */ /* 0x001fc800000006ff */
[----:B------:R-:W0:Y:S01]  /*0a20*/  @!P1 F2I.TRUNC.NTZ R18, R18 ;  /* 0x0000001200129305 */ /* 0x000e22000020f100 */
[----:B------:R-:W-:Y:S02]  /*0a30*/  @!P1 IMAD R6, R12, R21, R15 ;  /* 0x000000150c069224 */ /* 0x000fe400078e020f */
[----:B------:R-:W-:Y:S01]  /*0a40*/  @!P1 IMAD.MOV.U32 R15, RZ, RZ, R3 ;  /* 0x000000ffff0f9224 */ /* 0x000fe200078e0003 */
[C---:B--2---:R-:W-:Y:S01]  /*0a50*/  @P1 SHF.L.U32 R3, R14.reuse, 0xb, RZ ;  /* 0x0000000b0e031819 */ /* 0x044fe200000006ff */
[-C--:B------:R-:W-:Y:S02]  /*0a60*/  @!P1 IMAD R14, R14, R4.reuse, RZ ;  /* 0x000000040e0e9224 */ /* 0x080fe400078e02ff */
[C---:B------:R-:W-:Y:S02]  /*0a70*/  @!P1 IMAD R9, R5.reuse, R4, RZ ;  /* 0x0000000405099224 */ /* 0x040fe400078e02ff */
[----:B---3--:R-:W-:Y:S01]  /*0a80*/  @!P1 IMAD R3, R16, R15, R14 ;  /* 0x0000000f10039224 */ /* 0x008fe200078e020e */
[----:B------:R-:W-:Y:S01]  /*0a90*/  SHF.R.U32.HI R6, RZ, 0x4, R6 ;  /* 0x00000004ff067819 */ /* 0x000fe20000011606 */
[----:B------:R-:W-:-:S03]  /*0aa0*/  @P1 IMAD.SHL.U32 R5, R5, 0x800, RZ ;  /* 0x0000080005051824 */ /* 0x000fc600078e00ff */
[----:B------:R-:W-:Y:S01]  /*0ab0*/  SHF.R.U32.HI R4, RZ, 0x4, R3 ;  /* 0x00000004ff047819 */ /* 0x000fe20000011603 */
[----:B0-----:R-:W-:Y:S01]  /*0ac0*/  @!P1 IMAD R5, R18, R15, R9 ;  /* 0x0000000f12059224 */ /* 0x001fe200078e0209 */
[----:B------:R-:W-:Y:S01]  /*0ad0*/  SHF.R.S32.HI R7, RZ, 0x4, R7 ;  /* 0x00000004ff077819 */ /* 0x000fe20000011407 */
[C---:B------:R-:W-:Y:S01]  /*0ae0*/  IMAD R6, R19.reuse, R6, RZ ;  /* 0x0000000613067224 */ /* 0x040fe200078e02ff */
[----:B------:R-:W-:Y:S01]  /*0af0*/  SHF.R.U32.HI R8, RZ, 0x4, R8 ;  /* 0x00000004ff087819 */ /* 0x000fe20000011608 */
[C---:B------:R-:W-:Y:S01]  /*0b00*/  IMAD R4, R19.reuse, R4, RZ ;  /* 0x0000000413047224 */ /* 0x040fe200078e02ff */
[----:B------:R-:W-:Y:S01]  /*0b10*/  SHF.R.S32.HI R5, RZ, 0x4, R5 ;  /* 0x00000004ff057819 */ /* 0x000fe20000011405 */
[C---:B------:R-:W-:Y:S01]  /*0b20*/  IMAD R7, R10.reuse, R7, RZ ;  /* 0x000000070a077224 */ /* 0x040fe200078e02ff */
[----:B------:R-:W-:Y:S01]  /*0b30*/  SHF.R.S32.HI R11, RZ, 0x4, R11 ;  /* 0x00000004ff0b7819 */ /* 0x000fe2000001140b */
[----:B------:R-:W-:Y:S01]  /*0b40*/  IMAD R8, R19, R8, RZ ;  /* 0x0000000813087224 */ /* 0x000fe200078e02ff */
[----:B------:R-:W-:Y:S01]  /*0b50*/  SHF.R.U32.HI R6, RZ, 0x10, R6 ;  /* 0x00000010ff067819 */ /* 0x000fe20000011606 */
[C---:B------:R-:W-:Y:S01]  /*0b60*/  IMAD R5, R10.reuse, R5, RZ ;  /* 0x000000050a057224 */ /* 0x040fe200078e02ff */
[----:B------:R-:W-:Y:S01]  /*0b70*/  SHF.R.U32.HI R4, RZ, 0x10, R4 ;  /* 0x00000010ff047819 */ /* 0x000fe20000011604 */
[----:B------:R-:W-:Y:S01]  /*0b80*/  IMAD R11, R10, R11, RZ ;  /* 0x0000000b0a0b7224 */ /* 0x000fe200078e02ff */
[----:B------:R-:W-:-:S02]  /*0b90*/  LEA.HI R6, R7, R6, RZ, 0x10 ;  /* 0x0000000607067211 */ /* 0x000fc400078f80ff */
[----:B------:R-:W-:Y:S02]  /*0ba0*/  LEA.HI R3, R5, R4, RZ, 0x10 ;  /* 0x0000000405037211 */ /* 0x000fe400078f80ff */
[----:B------:R-:W-:Y:S01]  /*0bb0*/  SHF.R.U32.HI R8, RZ, 0x10, R8 ;  /* 0x00000010ff087819 */ /* 0x000fe20000011608 */
[----:B------:R-:W-:Y:S01]  /*0bc0*/  VIADD R6, R6, 0x2 ;  /* 0x0000000206067836 */ /* 0x000fe20000000000 */
[----:B------:R-:W-:Y:S01]  /*0bd0*/  IADD3 R3, PT, PT, R3, 0x2, RZ ;  /* 0x0000000203037810 */ /* 0x000fe20007ffe0ff */
[----:B------:R-:W0:Y:S01]  /*0be0*/  LDC.64 R4, c[0x0][0x388] ;  /* 0x0000e200ff047b82 */ /* 0x000e220000000a00 */
[----:B------:R-:W-:Y:S02]  /*0bf0*/  LEA.HI R8, R11, R8, RZ, 0x10 ;  /* 0x000000080b087211 */ /* 0x000fe400078f80ff */
[----:B------:R-:W-:Y:S02]  /*0c00*/  SHF.R.U32.HI R7, RZ, 0x2, R3 ;  /* 0x00000002ff077819 */ /* 0x000fe40000011603 */
[----:B------:R-:W-:Y:S01]  /*0c10*/  LOP3.LUT R3, R6, 0xffff, RZ, 0xc0, !PT ;  /* 0x0000ffff06037812 */ /* 0x000fe200078ec0ff */
[----:B------:R-:W-:-:S03]  /*0c20*/  VIADD R8, R8, 0x2 ;  /* 0x0000000208087836 */ /* 0x000fc60000000000 */
[----:B------:R-:W-:Y:S02]  /*0c30*/  SHF.R.U32.HI R3, RZ, 0x2, R3 ;  /* 0x00000002ff037819 */ /* 0x000fe40000011603 */
[----:B------:R-:W-:Y:S02]  /*0c40*/  SHF.R.U32.HI R8, RZ, 0x2, R8 ;  /* 0x00000002ff087819 */ /* 0x000fe40000011608 */
[----:B------:R-:W-:Y:S02]  /*0c50*/  LOP3.LUT R3, R3, 0xff, RZ, 0xc0, !PT ;  /* 0x000000ff03037812 */ /* 0x000fe400078ec0ff */
[----:B------:R-:W-:Y:S02]  /*0c60*/  LOP3.LUT R8, R8, 0xff, RZ, 0xc0, !PT ;  /* 0x000000ff08087812 */ /* 0x000fe400078ec0ff */
[----:B------:R-:W-:Y:S02]  /*0c70*/  LOP3.LUT R6, R7, 0xff, RZ, 0xc0, !PT ;  /* 0x000000ff07067812 */ /* 0x000fe400078ec0ff */
[----:B------:R-:W1:Y:S01]  /*0c80*/  I2F.U16 R11, R8 ;  /* 0x00000008000b7306 */ /* 0x000e620000101000 */
[----:B------:R-:W-:-:S07]  /*0c90*/  IMAD R9, R0, 0x3, RZ ;  /* 0x0000000300097824 */ /* 0x000fce00078e02ff */
[----:B------:R-:W2:Y:S08]  /*0ca0*/  I2F.U16 R7, R6 ;  /* 0x0000000600077306 */ /* 0x000eb00000101000 */
[----:B------:R-:W3:Y:S01]  /*0cb0*/  I2F.U16 R3, R3 ;  /* 0x0000000300037306 */ /* 0x000ee20000101000 */
[----:B0-----:R-:W-:-:S05]  /*0cc0*/  IMAD.WIDE R4, R9, 0x4, R4 ;  /* 0x0000000409047825 */ /* 0x001fca00078e0204 */
[----:B-1----:R-:W-:Y:S04]  /*0cd0*/  STG.E desc[UR4][R4.64+0x4], R11 ;  /* 0x0000040b04007986 */ /* 0x002fe8000c101904 */
[----:B--2---:R-:W-:Y:S04]  /*0ce0*/  STG.E desc[UR4][R4.64], R7 ;  /* 0x0000000704007986 */ /* 0x004fe8000c101904 */
[----:B---3--:R-:W-:Y:S01]  /*0cf0*/  STG.E desc[UR4][R4.64+0x8], R3 ;  /* 0x0000080304007986 */ /* 0x008fe2000c101904 */
[----:B------:R-:W-:Y:S05]  /*0d00*/  EXIT ;  /* 0x000000000000794d */ /* 0x000fea0003800000 */
.L_x_0:
[----:B------:R-:W-:-:S00]  /*0d10*/  BRA `(.L_x_0) ;  /* 0xfffffffc00fc7947 */ /* 0x000fc0000383ffff */
[----:B------:R-:W-:-:S00]  /*0d20*/  NOP ;  /* 0x0000000000007918 */ /* 0x000fc00000000000 */
        /* <DEDUP_REMOVED lines=13> */
.L_x_2:


//--------------------- .text._Z16resizeCudaKernelPKfPfiiiii --------------------------
	.section	.text._Z16resizeCudaKernelPKfPfiiiii,"ax",@progbits
	.align	128
        .global         _Z16resizeCudaKernelPKfPfiiiii
        .type           _Z16resizeCudaKernelPKfPfiiiii,@function
        .size           _Z16resizeCudaKernelPKfPfiiiii,(.L_x_3 - _Z16resizeCudaKernelPKfPfiiiii)
        .other          _Z16resizeCudaKernelPKfPfiiiii,@"STO_CUDA_ENTRY STV_DEFAULT"
_Z16resizeCudaKernelPKfPfiiiii:
.text._Z16resizeCudaKernelPKfPfiiiii:
        /* <DEDUP_REMOVED lines=24> */
[----:B--2---:R-:W-:-:S02]  /*0180*/  IADD3 R12, PT, PT, R14, 0xffffffe, RZ ;  /* 0x0ffffffe0e0c7810 */ /* 0x004fc40007ffe0ff */
[----:B---3--:R-:W-:-:S05]  /*0190*/  IABS R14, R5 ;  /* 0x00000005000e7213 */ /* 0x008fca0000000000 */
[----:B------:R2:W3:Y:S01]  /*01a0*/  F2I.FTZ.U32.TRUNC.NTZ R13, R12 ;  /* 0x0000000c000d7305 */ /* 0x0004e2000021f000 */
[----:B----4-:R-:W-:Y:S01]  /*01b0*/  VIADD R10, R8, 0xffffffe ;  /* 0x0ffffffe080a7836 */ /* 0x010fe20000000000 */
[----:B0-----:R-:W-:-:S06]  /*01c0*/  IABS R8, R4 ;  /* 0x0000000400087213 */ /* 0x001fcc0000000000 */
[----:B------:R0:W4:Y:S01]  /*01d0*/  F2I.FTZ.U32.TRUNC.NTZ R11, R10 ;  /* 0x0000000a000b7305 */ /* 0x000122000021f000 */
[----:B--2---:R-:W-:Y:S01]  /*01e0*/  HFMA2 R12, -RZ, RZ, 0, 0 ;  /* 0x00000000ff0c7431 */ /* 0x004fe200000001ff */
[----:B---3--:R-:W-:Y:S01]  /*01f0*/  IADD3 R16, PT, PT, RZ, -R13, RZ ;  /* 0x8000000dff107210 */ /* 0x008fe20007ffe0ff */
[----:B0-----:R-:W-:-:S04]  /*0200*/  IMAD.MOV.U32 R10, RZ, RZ, RZ ;  /* 0x000000ffff0a7224 */ /* 0x001fc800078e00ff */
[----:B------:R-:W-:Y:S02]  /*0210*/  IMAD R15, R16, R7, RZ ;  /* 0x00000007100f7224 */ /* 0x000fe400078e02ff */
[----:B----4-:R-:W-:Y:S02]  /*0220*/  IMAD.MOV R17, RZ, RZ, -R11 ;  /* 0x000000ffff117224 */ /* 0x010fe400078e0a0b */
[----:B------:R-:W-:-:S04]  /*0230*/  IMAD.HI.U32 R12, R13, R15, R12 ;  /* 0x0000000f0d0c7227 */ /* 0x000fc800078e000c */
[----:B------:R-:W-:Y:S02]  /*0240*/  IMAD R13, R17, R6, RZ ;  /* 0x00000006110d7224 */ /* 0x000fe400078e02ff */
[----:B------:R-:W-:-:S04]  /*0250*/  IMAD.HI.U32 R12, R12, R8, RZ ;  /* 0x000000080c0c7227 */ /* 0x000fc800078e00ff */
[----:B------:R-:W-:Y:S01]  /*0260*/  IMAD.HI.U32 R10, R11, R13, R10 ;  /* 0x0000000d0b0a7227 */ /* 0x000fe200078e000a */
[----:B------:R-:W-:-:S03]  /*0270*/  MOV R11, R14 ;  /* 0x0000000e000b7202 */ /* 0x000fc60000000f00 */
[----:B------:R-:W-:Y:S02]  /*0280*/  IMAD.MOV R13, RZ, RZ, -R12 ;  /* 0x000000ffff0d7224 */ /* 0x000fe400078e0a0c */
[----:B------:R-:W-:-:S04]  /*0290*/  IMAD.HI.U32 R10, R10, R11, RZ ;  /* 0x0000000b0a0a7227 */ /* 0x000fc800078e00ff */
[----:B------:R-:W-:Y:S01]  /*02a0*/  IMAD R8, R7, R13, R8 ;  /* 0x0000000d07087224 */ /* 0x000fe200078e0208 */
[----:B------:R-:W-:-:S04]  /*02b0*/  IADD3 R13, PT, PT, -R10, RZ, RZ ;  /* 0x000000ff0a0d7210 */ /* 0x000fc80007ffe1ff */
[----:B------:R-:W-:Y:S01]  /*02c0*/  ISETP.GT.U32.AND P3, PT, R7, R8, PT ;  /* 0x000000080700720c */ /* 0x000fe20003f64070 */
[----:B------:R-:W-:-:S05]  /*02d0*/  IMAD R11, R6, R13, R11 ;  /* 0x0000000d060b7224 */ /* 0x000fca00078e020b */
[----:B------:R-:W-:-:S07]  /*02e0*/  ISETP.GT.U32.AND P0, PT, R6, R11, PT ;  /* 0x0000000b0600720c */ /* 0x000fce0003f04070 */
[-C--:B------:R-:W-:Y:S02]  /*02f0*/  @!P3 IADD3 R8, PT, PT, R8, -R7.reuse, RZ ;  /* 0x800000070808b210 */ /* 0x080fe40007ffe0ff */
[----:B------:R-:W-:Y:S02]  /*0300*/  @!P3 IADD3 R12, PT, PT, R12, 0x1, RZ ;  /* 0x000000010c0cb810 */ /* 0x000fe40007ffe0ff */
[----:B------:R-:W-:Y:S02]  /*0310*/  ISETP.GE.U32.AND P4, PT, R8, R7, PT ;  /* 0x000000070800720c */ /* 0x000fe40003f86070 */
[----:B------:R-:W-:Y:S01]  /*0320*/  @!P0 IMAD.IADD R11, R11, 0x1, -R6 ;  /* 0x000000010b0b8824 */ /* 0x000fe200078e0a06 */
[----:B------:R-:W-:Y:S01]  /*0330*/  LOP3.LUT R7, R4, R3, RZ, 0x3c, !PT ;  /* 0x0000000304077212 */ /* 0x000fe200078e3cff */
[----:B------:R-:W-:Y:S01]  /*0340*/  @!P0 VIADD R10, R10, 0x1 ;  /* 0x000000010a0a8836 */ /* 0x000fe20000000000 */
[----:B------:R-:W-:Y:S02]  /*0350*/  LOP3.LUT R8, R5, R2, RZ, 0x3c, !PT ;  /* 0x0000000205087212 */ /* 0x000fe400078e3cff */
[----:B------:R-:W-:-:S02]  /*0360*/  ISETP.GE.U32.AND P1, PT, R11, R6, PT ;  /* 0x000000060b00720c */ /* 0x000fc40003f26070 */
[----:B------:R-:W-:Y:S02]  /*0370*/  ISETP.GE.AND P2, PT, R7, RZ, PT ;  /* 0x000000ff0700720c */ /* 0x000fe40003f46270 */
[----:B------:R-:W-:Y:S01]  /*0380*/  ISETP.NE.AND P3, PT, R3, RZ, PT ;  /* 0x000000ff0300720c */ /* 0x000fe20003f65270 */
[----:B------:R-:W0:Y:S01]  /*0390*/  I2F.F64 R6, R9 ;  /* 0x0000000900067312 */ /* 0x000e220000201c00 */
[----:B------:R-:W-:Y:S02]  /*03a0*/  @P4 IADD3 R12, PT, PT, R12, 0x1, RZ ;  /* 0x000000010c0c4810 */ /* 0x000fe40007ffe0ff */
[----:B------:R-:W-:Y:S02]  /*03b0*/  ISETP.GE.AND P4, PT, R8, RZ, PT ;  /* 0x000000ff0800720c */ /* 0x000fe40003f86270 */
[----:B------:R-:W-:Y:S02]  /*03c0*/  ISETP.NE.AND P0, PT, R2, RZ, PT ;  /* 0x000000ff0200720c */ /* 0x000fe40003f05270 */
[----:B------:R-:W-:-:S02]  /*03d0*/  MOV R18, R12 ;  /* 0x0000000c00127202 */ /* 0x000fc40000000f00 */
[----:B------:R-:W-:Y:S01]  /*03e0*/  @P1 IADD3 R10, PT, PT, R10, 0x1, RZ ;  /* 0x000000010a0a1810 */ /* 0x000fe20007ffe0ff */
[----:B------:R-:W2:Y:S02]  /*03f0*/  I2F.F64.U32 R12, R0 ;  /* 0x00000000000c7312 */ /* 0x000ea40000201800 */
[----:B------:R-:W-:Y:S01]  /*0400*/  @!P2 IMAD.MOV R18, RZ, RZ, -R18 ;  /* 0x000000ffff12a224 */ /* 0x000fe200078e0a12 */
[----:B------:R-:W-:Y:S02]  /*0410*/  MOV R16, R10 ;  /* 0x0000000a00107202 */ /* 0x000fe40000000f00 */
[----:B------:R-:W-:Y:S01]  /*0420*/  @!P3 LOP3.LUT R18, RZ, R3, RZ, 0x33, !PT ;  /* 0x00000003ff12b212 */ /* 0x000fe200078e33ff */
[----:B0-----:R-:W-:Y:S01]  /*0430*/  DADD R6, R6, 0.5 ;  /* 0x3fe0000006067429 */ /* 0x001fe20000000000 */
[----:B------:R-:W-:Y:S02]  /*0440*/  @!P4 IADD3 R16, PT, PT, -R16, RZ, RZ ;  /* 0x000000ff1010c210 */ /* 0x000fe40007ffe1ff */
[----:B------:R-:W-:Y:S01]  /*0450*/  @!P0 LOP3.LUT R16, RZ, R2, RZ, 0x33, !PT ;  /* 0x00000002ff108212 */ /* 0x000fe200078e33ff */
[----:B------:R-:W0:Y:S01]  /*0460*/  I2F.F64 R10, R18 ;  /* 0x00000012000a7312 */ /* 0x000e220000201c00 */
[----:B--2---:R-:W-:-:S07]  /*0470*/  DADD R12, R12, 0.5 ;  /* 0x3fe000000c0c7429 */ /* 0x004fce0000000000 */
[----:B------:R-:W2:Y:S01]  /*0480*/  I2F.F64 R16, R16 ;  /* 0x0000001000107312 */ /* 0x000ea20000201c00 */
[----:B0-----:R-:W-:Y:S01]  /*0490*/  DFMA R14, R10, R12, -0.5 ;  /* 0xbfe000000a0e742b */ /* 0x001fe2000000000c */
[----:B------:R-:W-:-:S06]  /*04a0*/  IADD3 R10, PT, PT, R5, -0x1, RZ ;  /* 0xffffffff050a7810 */ /* 0x000fcc0007ffe0ff */
[----:B------:R-:W0:Y:S01]  /*04b0*/  F2F.F32.F64 R3, R14 ;  /* 0x0000000e00037310 */ /* 0x000e220000301000 */
[----:B--2---:R-:W-:Y:S01]  /*04c0*/  DFMA R12, R16, R6, -0.5 ;  /* 0xbfe00000100c742b */ /* 0x004fe20000000006 */
[----:B------:R-:W2:Y:S01]  /*04d0*/  LDC.64 R6, c[0x0][0x380] ;  /* 0x0000e000ff067b82 */ /* 0x000ea20000000a00 */
[----:B------:R-:W-:-:S05]  /*04e0*/  VIADD R17, R4, 0xffffffff ;  /* 0xffffffff04117836 */ /* 0x000fca0000000000 */
[----:B------:R-:W3:Y:S08]  /*04f0*/  F2F.F32.F64 R20, R12 ;  /* 0x0000000c00147310 */ /* 0x000ef00000301000 */
[----:B0-----:R-:W0:Y:S08]  /*0500*/  F2I.FLOOR.NTZ R8, R3 ;  /* 0x0000000300087305 */ /* 0x001e300000207100 */
[----:B---3--:R-:W3:Y:S01]  /*0510*/  F2I.FLOOR.NTZ R11, R20 ;  /* 0x00000014000b7305 */ /* 0x008ee20000207100 */
[----:B0-----:R-:W-:-:S02]  /*0520*/  ISETP.GE.AND P0, PT, R8, R4, PT ;  /* 0x000000040800720c */ /* 0x001fc40003f06270 */
[C---:B------:R-:W-:Y:S02]  /*0530*/  IADD3 R16, PT, PT, R8.reuse, 0x1, RZ ;  /* 0x0000000108107810 */ /* 0x040fe40007ffe0ff */
[C---:B------:R-:W-:Y:S02]  /*0540*/  SEL R14, R8.reuse, R17, !P0 ;  /* 0x00000011080e7207 */ /* 0x040fe40004000000 */
[----:B------:R-:W-:Y:S02]  /*0550*/  ISETP.GE.AND P1, PT, R8, RZ, PT ;  /* 0x000000ff0800720c */ /* 0x000fe40003f26270 */
[----:B---3--:R-:W-:Y:S02]  /*0560*/  VIMNMX R21, PT, PT, RZ, R11, !PT ;  /* 0x0000000bff157248 */ /* 0x008fe40007fe0100 */
[----:B------:R-:W-:Y:S02]  /*0570*/  ISETP.GE.AND P0, PT, R16, R4, PT ;  /* 0x000000041000720c */ /* 0x000fe40003f06270 */
[----:B------:R-:W-:-:S02]  /*0580*/  VIMNMX R4, PT, PT, R21, R10, PT ;  /* 0x0000000a15047248 */ /* 0x000fc40003fe0100 */
[----:B------:R-:W-:Y:S02]  /*0590*/  SEL R14, R14, RZ, P1 ;  /* 0x000000ff0e0e7207 */ /* 0x000fe40000800000 */
[----:B------:R-:W-:Y:S02]  /*05a0*/  SEL R16, R16, R17, !P0 ;  /* 0x0000001110107207 */ /* 0x000fe40004000000 */
[----:B------:R-:W-:Y:S01]  /*05b0*/  ISETP.GT.AND P0, PT, R8, -0x2, PT ;  /* 0xfffffffe0800780c */ /* 0x000fe20003f04270 */
[----:B------:R-:W-:Y:S01]  /*05c0*/  IMAD R14, R14, R5, R4 ;  /* 0x000000050e0e7224 */ /* 0x000fe200078e0204 */
[----:B------:R-:W-:Y:S02]  /*05d0*/  ISETP.GE.AND P2, PT, R21, R10, PT ;  /* 0x0000000a1500720c */ /* 0x000fe40003f46270 */
[----:B------:R-:W-:Y:S01]  /*05e0*/  SEL R16, R16, RZ, P0 ;  /* 0x000000ff10107207 */ /* 0x000fe20000000000 */
[----:B------:R-:W-:-:S04]  /*05f0*/  IMAD R13, R14, 0x3, RZ ;  /* 0x000000030e0d7824 */ /* 0x000fc800078e02ff */
[----:B------:R-:W-:Y:S02]  /*0600*/  IMAD R16, R16, R5, R4 ;  /* 0x0000000510107224 */ /* 0x000fe400078e0204 */
[----:B--2---:R-:W-:-:S04]  /*0610*/  IMAD.WIDE R4, R13, 0x4, R6 ;  /* 0x000000040d047825 */ /* 0x004fc800078e0206 */
[----:B------:R-:W-:Y:S01]  /*0620*/  IMAD R15, R16, 0x3, RZ ;  /* 0x00000003100f7824 */ /* 0x000fe200078e02ff */
[----:B-1----:R-:W2:Y:S03]  /*0630*/  LDG.E R13, desc[UR4][R4.64+0x4] ;  /* 0x00000404040d7981 */ /* 0x002ea6000c1e1900 */
[----:B------:R-:W-:Y:S01]  /*0640*/  IMAD.WIDE R6, R15, 0x4, R6 ;  /* 0x000000040f067825 */ /* 0x000fe200078e0206 */
[----:B------:R-:W3:Y:S04]  /*0650*/  LDG.E R16, desc[UR4][R4.64+0x10] ;  /* 0x0000100404107981 */ /* 0x000ee8000c1e1900 */
[----:B------:R-:W4:Y:S04]  /*0660*/  @!P2 LDG.E R15, desc[UR4][R6.64+0xc] ;  /* 0x00000c04060fa981 */ /* 0x000f28000c1e1900 */
[----:B------:R-:W5:Y:S04]  /*0670*/  LDG.E R14, desc[UR4][R6.64+0x4] ;  /* 0x00000404060e7981 */ /* 0x000f68000c1e1900 */
[----:B------:R-:W5:Y:S04]  /*0680*/  LDG.E R17, desc[UR4][R6.64+0x14] ;  /* 0x0000140406117981 */ /* 0x000f68000c1e1900 */
[----:B------:R-:W5:Y:S04]  /*0690*/  @!P2 LDG.E R18, desc[UR4][R4.64+0xc] ;  /* 0x00000c040412a981 */ /* 0x000f68000c1e1900 */
[----:B------:R-:W5:Y:S04]  /*06a0*/  LDG.E R12, desc[UR4][R4.64+0x8] ;  /* 0x00000804040c7981 */ /* 0x000f68000c1e1900 */
[----:B------:R-:W5:Y:S04]  /*06b0*/  LDG.E R22, desc[UR4][R6.64] ;  /* 0x0000000406167981 */ /* 0x000f68000c1e1900 */
[----:B------:R-:W5:Y:S04]  /*06c0*/  LDG.E R24, desc[UR4][R6.64+0x10] ;  /* 0x0000100406187981 */ /* 0x000f68000c1e1900 */
[----:B------:R-:W5:Y:S04]  /*06d0*/  LDG.E R25, desc[UR4][R6.64+0x8] ;  /* 0x0000080406197981 */ /* 0x000f68000c1e1900 */
[----:B------:R-:W5:Y:S04]  /*06e0*/  LDG.E R23, desc[UR4][R4.64] ;  /* 0x0000000404177981 */ /* 0x000f68000c1e1900 */
[----:B------:R0:W5:Y:S01]  /*06f0*/  LDG.E R19, desc[UR4][R4.64+0x14] ;  /* 0x0000140404137981 */ /* 0x000162000c1e1900 */
[----:B------:R-:W-:-:S02]  /*0700*/  I2FP.F32.S32 R27, R11 ;  /* 0x0000000b001b7245 */ /* 0x000fc40000201400 */
[----:B------:R-:W-:-:S03]  /*0710*/  ISETP.GE.AND P1, PT, R21, R10, PT ;  /* 0x0000000a1500720c */ /* 0x000fc60003f26270 */
[----:B------:R-:W-:Y:S01]  /*0720*/  FADD R27, R20, -R27 ;  /* 0x8000001b141b7221 */ /* 0x000fe20000000000 */
[----:B------:R-:W-:Y:S02]  /*0730*/  ISETP.GT.AND P0, PT, R11, -0x1, PT ;  /* 0xffffffff0b00780c */ /* 0x000fe40003f04270 */
[----:B------:R-:W1:Y:S02]  /*0740*/  LDC.64 R10, c[0x0][0x388] ;  /* 0x0000e200ff0a7b82 */ /* 0x000e640000000a00 */
[----:B------:R-:W-:-:S04]  /*0750*/  FSEL R20, R27, RZ, !P1 ;  /* 0x000000ff1b147208 */ /* 0x000fc80004800000 */
[----:B------:R-:W-:-:S05]  /*0760*/  FSEL R20, R20, RZ, P0 ;  /* 0x000000ff14147208 */ /* 0x000fca0000000000 */
[----:B0-----:R-:W-:Y:S01]  /*0770*/  FADD R4, -R20, 1 ;  /* 0x3f80000014047421 */ /* 0x001fe20000000100 */
[----:B------:R-:W-:Y:S01]  /*0780*/  I2FP.F32.S32 R8, R8 ;  /* 0x0000000800087245 */ /* 0x000fe20000201400 */
[----:B------:R-:W-:-:S04]  /*0790*/  IMAD R2, R0, R2, R9 ;  /* 0x0000000200027224 */ /* 0x000fc800078e0209 */
[----:B------:R-:W-:Y:S01]  /*07a0*/  FADD R7, R3, -R8 ;  /* 0x8000000803077221 */ /* 0x000fe20000000000 */
[----:B--2---:R-:W-:-:S04]  /*07b0*/  @!P2 FMUL R5, R4, R13 ;  /* 0x0000000d0405a220 */ /* 0x004fc80000400000 */
[C---:B---3--:R-:W-:Y:S01]  /*07c0*/  @!P2 FFMA R13, R20.reuse, R16, R5 ;  /* 0x00000010140da223 */ /* 0x048fe20000000005 */
[----:B----4-:R-:W-:Y:S01]  /*07d0*/  @!P2 FMUL R15, R20, R15 ;  /* 0x0000000f140fa220 */ /* 0x010fe20000400000 */
[----:B-----5:R-:W-:Y:S01]  /*07e0*/  @!P2 FMUL R5, R4, R14 ;  /* 0x0000000e0405a220 */ /* 0x020fe20000400000 */
[C---:B------:R-:W-:Y:S01]  /*07f0*/  @!P2 FMUL R0, R20.reuse, R17 ;  /* 0x000000111400a220 */ /* 0x040fe20000400000 */
[----:B------:R-:W-:Y:S01]  /*0800*/  @!P2 FMUL R3, R20, R18 ;  /* 0x000000121403a220 */ /* 0x000fe20000400000 */
[C---:B------:R-:W-:Y:S01]  /*0810*/  @!P2 FMUL R6, R4.reuse, R12 ;  /* 0x0000000c0406a220 */ /* 0x040fe20000400000 */
[----:B------:R-:W-:Y:S01]  /*0820*/  @!P2 FFMA R22, R4, R22, R15 ;  /* 0x000000160416a223 */ /* 0x000fe2000000000f */
[----:B------:R-:W-:Y:S01]  /*0830*/  @!P2 FFMA R14, R20, R24, R5 ;  /* 0x00000018140ea223 */ /* 0x000fe20000000005 */
[C---:B------:R-:W-:Y:S01]  /*0840*/  @!P2 FFMA R25, R4.reuse, R25, R0 ;  /* 0x000000190419a223 */ /* 0x040fe20000000000 */
[C---:B------:R-:W-:Y:S01]  /*0850*/  FADD R5, -R7.reuse, 1 ;  /* 0x3f80000007057421 */ /* 0x040fe20000000100 */
[C---:B------:R-:W-:Y:S01]  /*0860*/  FMUL R22, R7.reuse, R22 ;  /* 0x0000001607167220 */ /* 0x040fe20000400000 */
[----:B------:R-:W-:Y:S01]  /*0870*/  FMUL R14, R7, R14 ;  /* 0x0000000e070e7220 */ /* 0x000fe20000400000 */
[----:B------:R-:W-:Y:S01]  /*0880*/  @!P2 FFMA R23, R4, R23, R3 ;  /* 0x000000170417a223 */ /* 0x000fe20000000003 */
[----:B------:R-:W-:-:S02]  /*0890*/  IMAD R3, R2, 0x3, RZ ;  /* 0x0000000302037824 */ /* 0x000fc400078e02ff */
[----:B------:R-:W-:Y:S01]  /*08a0*/  FMUL R25, R7, R25 ;  /* 0x0000001907197220 */ /* 0x000fe20000400000 */
[----:B------:R-:W-:Y:S01]  /*08b0*/  @!P2 FFMA R12, R20, R19, R6 ;  /* 0x00000013140ca223 */ /* 0x000fe20000000006 */
[----:B------:R-:W-:Y:S01]  /*08c0*/  FFMA R23, R5, R23, R22 ;  /* 0x0000001705177223 */ /* 0x000fe20000000016 */
[----:B-1----:R-:W-:-:S04]  /*08d0*/  IMAD.WIDE R10, R3, 0x4, R10 ;  /* 0x00000004030a7825 */ /* 0x002fc800078e020a */
[C---:B------:R-:W-:Y:S01]  /*08e0*/  FFMA R13, R5.reuse, R13, R14 ;  /* 0x0000000d050d7223 */ /* 0x040fe2000000000e */
[----:B------:R-:W-:Y:S01]  /*08f0*/  FFMA R25, R5, R12, R25 ;  /* 0x0000000c05197223 */ /* 0x000fe20000000019 */
[----:B------:R-:W-:Y:S04]  /*0900*/  STG.E desc[UR4][R10.64], R23 ;  /* 0x000000170a007986 */ /* 0x000fe8000c101904 */
[----:B------:R-:W-:Y:S04]  /*0910*/  STG.E desc[UR4][R10.64+0x4], R13 ;  /* 0x0000040d0a007986 */ /* 0x000fe8000c101904 */
[----:B------:R-:W-:Y:S01]  /*0920*/  STG.E desc[UR4][R10.64+0x8], R25 ;  /* 0x000008190a007986 */ /* 0x000fe2000c101904 */
[----:B------:R-:W-:Y:S05]  /*0930*/  EXIT ;  /* 0x000000000000794d */ /* 0x000fea0003800000 */
.L_x_1:
        /* <DEDUP_REMOVED lines=12> */
.L_x_3:


//--------------------- .nv.shared.reserved.0     --------------------------
	.section	.nv.shared.reserved.0,"aw",@nobits
	.weak		__nv_reservedSMEM_offset_0_alias
	.size		__nv_reservedSMEM_offset_0_alias, 0, 64
	.other		__nv_reservedSMEM_offset_0_alias,@"STO_CUDA_RESERVED_SHARED STV_DEFAULT"
__nv_reservedSMEM_offset_0_alias:
	.zero		0
	.zero		64


//--------------------- .nv.constant0._Z22resizeCudaKernel_fixptPKfPfiiiii --------------------------
	.section	.nv.constant0._Z22resizeCudaKernel_fixptPKfPfiiiii,"a",@progbits
	.sectionflags	@""
	.align	4
.nv.constant0._Z22resizeCudaKernel_fixptPKfPfiiiii:
	.zero		932


//--------------------- .nv.constant0._Z16resizeCudaKernelPKfPfiiiii --------------------------
	.section	.nv.constant0._Z16resizeCudaKernelPKfPfiiiii,"a",@progbits
	.sectionflags	@""
	.align	4
.nv.constant0._Z16resizeCudaKernelPKfPfiiiii:
	.zero		932


//--------------------- SYMBOLS --------------------------

	.type		.nv.reservedSmem.offset0,@object
	.size		.nv.reservedSmem.offset0,0x4
